//
// Generated by NVIDIA NVVM Compiler
//
// Compiler Build ID: CL-36424714
// Cuda compilation tools, release 13.0, V13.0.88
// Based on NVVM 20.0.0
//

.version 9.0
.target sm_100
.address_size 64

	// .globl	_Z17relu_verificationPKfS0_S0_S0_PfS1_S1_S1_iiif
.extern .shared .align 16 .b8 shmem[];

.visible .entry _Z17relu_verificationPKfS0_S0_S0_PfS1_S1_S1_iiif(
	.param .u64 .ptr .align 1 _Z17relu_verificationPKfS0_S0_S0_PfS1_S1_S1_iiif_param_0,
	.param .u64 .ptr .align 1 _Z17relu_verificationPKfS0_S0_S0_PfS1_S1_S1_iiif_param_1,
	.param .u64 .ptr .align 1 _Z17relu_verificationPKfS0_S0_S0_PfS1_S1_S1_iiif_param_2,
	.param .u64 .ptr .align 1 _Z17relu_verificationPKfS0_S0_S0_PfS1_S1_S1_iiif_param_3,
	.param .u64 .ptr .align 1 _Z17relu_verificationPKfS0_S0_S0_PfS1_S1_S1_iiif_param_4,
	.param .u64 .ptr .align 1 _Z17relu_verificationPKfS0_S0_S0_PfS1_S1_S1_iiif_param_5,
	.param .u64 .ptr .align 1 _Z17relu_verificationPKfS0_S0_S0_PfS1_S1_S1_iiif_param_6,
	.param .u64 .ptr .align 1 _Z17relu_verificationPKfS0_S0_S0_PfS1_S1_S1_iiif_param_7,
	.param .u32 _Z17relu_verificationPKfS0_S0_S0_PfS1_S1_S1_iiif_param_8,
	.param .u32 _Z17relu_verificationPKfS0_S0_S0_PfS1_S1_S1_iiif_param_9,
	.param .u32 _Z17relu_verificationPKfS0_S0_S0_PfS1_S1_S1_iiif_param_10,
	.param .f32 _Z17relu_verificationPKfS0_S0_S0_PfS1_S1_S1_iiif_param_11
)
{
	.reg .pred 	%p<37>;
	.reg .b32 	%r<157>;
	.reg .b32 	%f<155>;
	.reg .b64 	%rd<80>;

	ld.param.u64 	%rd9, [_Z17relu_verificationPKfS0_S0_S0_PfS1_S1_S1_iiif_param_0];
	ld.param.u64 	%rd13, [_Z17relu_verificationPKfS0_S0_S0_PfS1_S1_S1_iiif_param_2];
	ld.param.u64 	%rd14, [_Z17relu_verificationPKfS0_S0_S0_PfS1_S1_S1_iiif_param_3];
	ld.param.u64 	%rd12, [_Z17relu_verificationPKfS0_S0_S0_PfS1_S1_S1_iiif_param_5];
	ld.param.u64 	%rd15, [_Z17relu_verificationPKfS0_S0_S0_PfS1_S1_S1_iiif_param_6];
	ld.param.u64 	%rd16, [_Z17relu_verificationPKfS0_S0_S0_PfS1_S1_S1_iiif_param_7];
	ld.param.u32 	%r39, [_Z17relu_verificationPKfS0_S0_S0_PfS1_S1_S1_iiif_param_8];
	ld.param.u32 	%r40, [_Z17relu_verificationPKfS0_S0_S0_PfS1_S1_S1_iiif_param_9];
	ld.param.u32 	%r41, [_Z17relu_verificationPKfS0_S0_S0_PfS1_S1_S1_iiif_param_10];
	cvta.to.global.u64 	%rd1, %rd14;
	cvta.to.global.u64 	%rd2, %rd13;
	cvta.to.global.u64 	%rd3, %rd16;
	cvta.to.global.u64 	%rd4, %rd15;
	mov.u32 	%r146, %ctaid.x;
	div.u32 	%r145, %r146, %r41;
	setp.ge.u32 	%p1, %r145, %r39;
	@%p1 bra 	$L__BB0_36;
	shr.s32 	%r42, %r40, 31;
	shr.u32 	%r43, %r42, 27;
	add.s32 	%r44, %r40, %r43;
	shr.s32 	%r45, %r44, 5;
	mov.u32 	%r46, %tid.x;
	cvt.u64.u32 	%rd5, %r46;
	shl.b32 	%r47, %r40, 3;
	mov.u32 	%r48, shmem;
	add.s32 	%r3, %r48, %r47;
	add.s32 	%r4, %r45, -1;
	and.b32  	%r5, %r45, 7;
	and.b32  	%r6, %r45, 3;
	and.b32  	%r7, %r45, 67108856;
	and.b32  	%r8, %r45, 1;
	and.b32  	%r49, %r44, -32;
	add.s32 	%r50, %r49, %r46;
	add.s32 	%r51, %r50, %r40;
	shl.b32 	%r52, %r51, 2;
	add.s32 	%r9, %r48, %r52;
	shl.b32 	%r53, %r50, 2;
	add.s32 	%r10, %r48, %r53;
	neg.s32 	%r11, %r7;
	shl.b32 	%r54, %r46, 2;
	add.s32 	%r55, %r54, %r48;
	add.s32 	%r12, %r55, 512;
	shl.b32 	%r13, %r40, 2;
	cvta.to.global.u64 	%rd6, %rd9;
	cvta.to.global.u64 	%rd7, %rd12;
$L__BB0_2:
	ld.param.u64 	%rd78, [_Z17relu_verificationPKfS0_S0_S0_PfS1_S1_S1_iiif_param_1];
	setp.lt.s32 	%p2, %r40, 32;
	rem.u32 	%r56, %r146, %r41;
	mad.lo.s32 	%r16, %r145, %r41, %r56;
	mul.wide.s32 	%rd17, %r16, 4;
	add.s64 	%rd18, %rd6, %rd17;
	ld.global.f32 	%f3, [%rd18];
	cvta.to.global.u64 	%rd19, %rd78;
	add.s64 	%rd20, %rd19, %rd17;
	ld.global.f32 	%f4, [%rd20];
	mul.lo.s32 	%r17, %r16, %r40;
	@%p2 bra 	$L__BB0_14;
	setp.lt.u32 	%p3, %r4, 7;
	cvt.s64.s32 	%rd21, %r17;
	add.s64 	%rd8, %rd21, %rd5;
	mov.b32 	%r151, 0;
	@%p3 bra 	$L__BB0_6;
	mov.b32 	%r148, 0;
	mov.u32 	%r147, %r12;
	mov.u32 	%r149, %r11;
$L__BB0_5:
	.pragma "nounroll";
	cvt.u64.u32 	%rd22, %r148;
	add.s64 	%rd23, %rd8, %rd22;
	shl.b64 	%rd24, %rd23, 2;
	add.s64 	%rd25, %rd2, %rd24;
	ld.global.f32 	%f20, [%rd25];
	st.shared.f32 	[%r147+-512], %f20;
	add.s64 	%rd26, %rd1, %rd24;
	ld.global.f32 	%f21, [%rd26];
	add.s32 	%r59, %r147, %r13;
	st.shared.f32 	[%r59+-512], %f21;
	ld.global.f32 	%f22, [%rd25+128];
	st.shared.f32 	[%r147+-384], %f22;
	ld.global.f32 	%f23, [%rd26+128];
	st.shared.f32 	[%r59+-384], %f23;
	ld.global.f32 	%f24, [%rd25+256];
	st.shared.f32 	[%r147+-256], %f24;
	ld.global.f32 	%f25, [%rd26+256];
	st.shared.f32 	[%r59+-256], %f25;
	ld.global.f32 	%f26, [%rd25+384];
	st.shared.f32 	[%r147+-128], %f26;
	ld.global.f32 	%f27, [%rd26+384];
	st.shared.f32 	[%r59+-128], %f27;
	ld.global.f32 	%f28, [%rd25+512];
	st.shared.f32 	[%r147], %f28;
	ld.global.f32 	%f29, [%rd26+512];
	st.shared.f32 	[%r59], %f29;
	ld.global.f32 	%f30, [%rd25+640];
	st.shared.f32 	[%r147+128], %f30;
	ld.global.f32 	%f31, [%rd26+640];
	st.shared.f32 	[%r59+128], %f31;
	ld.global.f32 	%f32, [%rd25+768];
	st.shared.f32 	[%r147+256], %f32;
	ld.global.f32 	%f33, [%rd26+768];
	st.shared.f32 	[%r59+256], %f33;
	ld.global.f32 	%f34, [%rd25+896];
	st.shared.f32 	[%r147+384], %f34;
	ld.global.f32 	%f35, [%rd26+896];
	st.shared.f32 	[%r59+384], %f35;
	add.s32 	%r149, %r149, 8;
	add.s32 	%r148, %r148, 256;
	add.s32 	%r147, %r147, 1024;
	setp.ne.s32 	%p4, %r149, 0;
	mov.u32 	%r151, %r7;
	@%p4 bra 	$L__BB0_5;
$L__BB0_6:
	setp.eq.s32 	%p5, %r5, 0;
	@%p5 bra 	$L__BB0_14;
	add.s32 	%r60, %r5, -1;
	setp.lt.u32 	%p6, %r60, 3;
	@%p6 bra 	$L__BB0_9;
	cvt.u32.u64 	%r61, %rd5;
	shl.b32 	%r62, %r151, 5;
	cvt.u64.u32 	%rd27, %r62;
	add.s64 	%rd28, %rd8, %rd27;
	shl.b64 	%rd29, %rd28, 2;
	add.s64 	%rd30, %rd2, %rd29;
	ld.global.f32 	%f36, [%rd30];
	add.s32 	%r63, %r62, %r61;
	shl.b32 	%r64, %r63, 2;
	mov.u32 	%r65, shmem;
	add.s32 	%r66, %r65, %r64;
	st.shared.f32 	[%r66], %f36;
	add.s64 	%rd31, %rd1, %rd29;
	ld.global.f32 	%f37, [%rd31];
	add.s32 	%r67, %r66, %r13;
	st.shared.f32 	[%r67], %f37;
	add.s32 	%r68, %r62, 32;
	cvt.u64.u32 	%rd32, %r68;
	add.s64 	%rd33, %rd8, %rd32;
	shl.b64 	%rd34, %rd33, 2;
	add.s64 	%rd35, %rd2, %rd34;
	ld.global.f32 	%f38, [%rd35];
	st.shared.f32 	[%r66+128], %f38;
	add.s64 	%rd36, %rd1, %rd34;
	ld.global.f32 	%f39, [%rd36];
	st.shared.f32 	[%r67+128], %f39;
	add.s32 	%r69, %r62, 64;
	cvt.u64.u32 	%rd37, %r69;
	add.s64 	%rd38, %rd8, %rd37;
	shl.b64 	%rd39, %rd38, 2;
	add.s64 	%rd40, %rd2, %rd39;
	ld.global.f32 	%f40, [%rd40];
	st.shared.f32 	[%r66+256], %f40;
	add.s64 	%rd41, %rd1, %rd39;
	ld.global.f32 	%f41, [%rd41];
	st.shared.f32 	[%r67+256], %f41;
	add.s32 	%r70, %r62, 96;
	cvt.u64.u32 	%rd42, %r70;
	add.s64 	%rd43, %rd8, %rd42;
	shl.b64 	%rd44, %rd43, 2;
	add.s64 	%rd45, %rd2, %rd44;
	ld.global.f32 	%f42, [%rd45];
	st.shared.f32 	[%r66+384], %f42;
	add.s64 	%rd46, %rd1, %rd44;
	ld.global.f32 	%f43, [%rd46];
	st.shared.f32 	[%r67+384], %f43;
	add.s32 	%r151, %r151, 4;
$L__BB0_9:
	setp.eq.s32 	%p7, %r6, 0;
	@%p7 bra 	$L__BB0_14;
	setp.eq.s32 	%p8, %r6, 1;
	@%p8 bra 	$L__BB0_12;
	cvt.u32.u64 	%r71, %rd5;
	shl.b32 	%r72, %r151, 5;
	cvt.u64.u32 	%rd47, %r72;
	add.s64 	%rd48, %rd8, %rd47;
	shl.b64 	%rd49, %rd48, 2;
	add.s64 	%rd50, %rd2, %rd49;
	ld.global.f32 	%f44, [%rd50];
	add.s32 	%r73, %r72, %r71;
	shl.b32 	%r74, %r73, 2;
	mov.u32 	%r75, shmem;
	add.s32 	%r76, %r75, %r74;
	st.shared.f32 	[%r76], %f44;
	add.s64 	%rd51, %rd1, %rd49;
	ld.global.f32 	%f45, [%rd51];
	add.s32 	%r77, %r76, %r13;
	st.shared.f32 	[%r77], %f45;
	add.s32 	%r78, %r72, 32;
	cvt.u64.u32 	%rd52, %r78;
	add.s64 	%rd53, %rd8, %rd52;
	shl.b64 	%rd54, %rd53, 2;
	add.s64 	%rd55, %rd2, %rd54;
	ld.global.f32 	%f46, [%rd55];
	st.shared.f32 	[%r76+128], %f46;
	add.s64 	%rd56, %rd1, %rd54;
	ld.global.f32 	%f47, [%rd56];
	st.shared.f32 	[%r77+128], %f47;
	add.s32 	%r151, %r151, 2;
$L__BB0_12:
	setp.eq.s32 	%p9, %r8, 0;
	@%p9 bra 	$L__BB0_14;
	cvt.u32.u64 	%r79, %rd5;
	shl.b32 	%r80, %r151, 5;
	cvt.u64.u32 	%rd57, %r80;
	add.s64 	%rd58, %rd8, %rd57;
	shl.b64 	%rd59, %rd58, 2;
	add.s64 	%rd60, %rd2, %rd59;
	ld.global.f32 	%f48, [%rd60];
	add.s32 	%r81, %r80, %r79;
	shl.b32 	%r82, %r81, 2;
	mov.u32 	%r83, shmem;
	add.s32 	%r84, %r83, %r82;
	st.shared.f32 	[%r84], %f48;
	add.s64 	%rd61, %rd1, %rd59;
	ld.global.f32 	%f49, [%rd61];
	add.s32 	%r85, %r84, %r13;
	st.shared.f32 	[%r85], %f49;
$L__BB0_14:
	bar.sync 	0;
	@%p2 bra 	$L__BB0_16;
	ld.shared.f32 	%f50, [%r9+-128];
	mul.f32 	%f151, %f50, %f50;
	ld.shared.f32 	%f51, [%r10+-128];
	mul.f32 	%f150, %f51, %f51;
$L__BB0_16:
	cvt.u32.u64 	%r86, %rd5;
	setp.ne.s32 	%p11, %r86, 0;
	mov.b32 	%r87, %f150;
	shfl.sync.down.b32	%r88|%p12, %r87, 16, 31, -1;
	mov.b32 	%f52, %r88;
	add.f32 	%f53, %f150, %f52;
	mov.b32 	%r89, %f151;
	shfl.sync.down.b32	%r90|%p13, %r89, 16, 31, -1;
	mov.b32 	%f54, %r90;
	add.f32 	%f55, %f151, %f54;
	mov.b32 	%r91, %f53;
	shfl.sync.down.b32	%r92|%p14, %r91, 8, 31, -1;
	mov.b32 	%f56, %r92;
	add.f32 	%f57, %f53, %f56;
	mov.b32 	%r93, %f55;
	shfl.sync.down.b32	%r94|%p15, %r93, 8, 31, -1;
	mov.b32 	%f58, %r94;
	add.f32 	%f59, %f55, %f58;
	mov.b32 	%r95, %f57;
	shfl.sync.down.b32	%r96|%p16, %r95, 4, 31, -1;
	mov.b32 	%f60, %r96;
	add.f32 	%f61, %f57, %f60;
	mov.b32 	%r97, %f59;
	shfl.sync.down.b32	%r98|%p17, %r97, 4, 31, -1;
	mov.b32 	%f62, %r98;
	add.f32 	%f63, %f59, %f62;
	mov.b32 	%r99, %f61;
	shfl.sync.down.b32	%r100|%p18, %r99, 2, 31, -1;
	mov.b32 	%f64, %r100;
	add.f32 	%f65, %f61, %f64;
	mov.b32 	%r101, %f63;
	shfl.sync.down.b32	%r102|%p19, %r101, 2, 31, -1;
	mov.b32 	%f66, %r102;
	add.f32 	%f67, %f63, %f66;
	mov.b32 	%r103, %f65;
	shfl.sync.down.b32	%r104|%p20, %r103, 1, 31, -1;
	mov.b32 	%f68, %r104;
	add.f32 	%f150, %f65, %f68;
	mov.b32 	%r105, %f67;
	shfl.sync.down.b32	%r106|%p21, %r105, 1, 31, -1;
	mov.b32 	%f69, %r106;
	add.f32 	%f151, %f67, %f69;
	@%p11 bra 	$L__BB0_18;
	ld.param.f32 	%f146, [_Z17relu_verificationPKfS0_S0_S0_PfS1_S1_S1_iiif_param_11];
	add.f32 	%f70, %f151, 0f00000000;
	add.f32 	%f71, %f150, 0f00000000;
	sqrt.rn.f32 	%f72, %f71;
	mul.f32 	%f73, %f146, %f72;
	sub.f32 	%f74, %f3, %f73;
	sqrt.rn.f32 	%f75, %f70;
	fma.rn.f32 	%f76, %f146, %f75, %f4;
	st.shared.v2.f32 	[%r3], {%f74, %f76};
$L__BB0_18:
	bar.sync 	0;
	ld.shared.v2.f32 	{%f11, %f12}, [%r3];
	setp.ge.f32 	%p22, %f11, 0f00000000;
	mov.f32 	%f152, 0f3F800000;
	mov.f32 	%f154, 0f00000000;
	mov.f32 	%f153, %f152;
	@%p22 bra 	$L__BB0_21;
	setp.geu.f32 	%p23, %f11, 0f00000000;
	setp.leu.f32 	%p24, %f12, 0f00000000;
	mov.f32 	%f152, 0f00000000;
	or.pred  	%p25, %p23, %p24;
	mov.f32 	%f153, %f152;
	@%p25 bra 	$L__BB0_21;
	sub.f32 	%f80, %f12, %f11;
	add.f32 	%f81, %f80, 0f2B8CBCCC;
	div.rn.f32 	%f153, %f12, %f81;
	neg.f32 	%f82, %f11;
	setp.gt.f32 	%p26, %f12, %f82;
	selp.f32 	%f152, 0f3F800000, 0f00000000, %p26;
	mov.f32 	%f154, %f11;
$L__BB0_21:
	@%p11 bra 	$L__BB0_23;
	ld.param.u64 	%rd79, [_Z17relu_verificationPKfS0_S0_S0_PfS1_S1_S1_iiif_param_4];
	mul.f32 	%f83, %f3, %f152;
	cvta.to.global.u64 	%rd62, %rd79;
	mul.wide.s32 	%rd63, %r16, 4;
	add.s64 	%rd64, %rd62, %rd63;
	st.global.f32 	[%rd64], %f83;
	sub.f32 	%f84, %f4, %f154;
	mul.f32 	%f85, %f153, %f84;
	add.s64 	%rd65, %rd7, %rd63;
	st.global.f32 	[%rd65], %f85;
$L__BB0_23:
	setp.lt.s32 	%p28, %r40, 32;
	@%p28 bra 	$L__BB0_35;
	cvt.u32.u64 	%r109, %rd5;
	setp.lt.u32 	%p29, %r4, 7;
	add.s32 	%r29, %r17, %r109;
	mov.b32 	%r155, 0;
	@%p29 bra 	$L__BB0_27;
	mov.b32 	%r153, 0;
$L__BB0_26:
	.pragma "nounroll";
	cvt.u32.u64 	%r111, %rd5;
	shl.b32 	%r112, %r153, 5;
	add.s32 	%r113, %r29, %r112;
	add.s32 	%r114, %r112, %r111;
	shl.b32 	%r115, %r114, 2;
	mov.u32 	%r116, shmem;
	add.s32 	%r117, %r116, %r115;
	ld.shared.f32 	%f86, [%r117];
	mul.f32 	%f87, %f152, %f86;
	mul.wide.s32 	%rd66, %r113, 4;
	add.s64 	%rd67, %rd4, %rd66;
	st.global.f32 	[%rd67], %f87;
	add.s32 	%r118, %r117, %r13;
	ld.shared.f32 	%f88, [%r118];
	mul.f32 	%f89, %f153, %f88;
	add.s64 	%rd68, %rd3, %rd66;
	st.global.f32 	[%rd68], %f89;
	ld.shared.f32 	%f90, [%r117+128];
	mul.f32 	%f91, %f152, %f90;
	st.global.f32 	[%rd67+128], %f91;
	ld.shared.f32 	%f92, [%r118+128];
	mul.f32 	%f93, %f153, %f92;
	st.global.f32 	[%rd68+128], %f93;
	ld.shared.f32 	%f94, [%r117+256];
	mul.f32 	%f95, %f152, %f94;
	st.global.f32 	[%rd67+256], %f95;
	ld.shared.f32 	%f96, [%r118+256];
	mul.f32 	%f97, %f153, %f96;
	st.global.f32 	[%rd68+256], %f97;
	ld.shared.f32 	%f98, [%r117+384];
	mul.f32 	%f99, %f152, %f98;
	st.global.f32 	[%rd67+384], %f99;
	ld.shared.f32 	%f100, [%r118+384];
	mul.f32 	%f101, %f153, %f100;
	st.global.f32 	[%rd68+384], %f101;
	ld.shared.f32 	%f102, [%r117+512];
	mul.f32 	%f103, %f152, %f102;
	st.global.f32 	[%rd67+512], %f103;
	ld.shared.f32 	%f104, [%r118+512];
	mul.f32 	%f105, %f153, %f104;
	st.global.f32 	[%rd68+512], %f105;
	ld.shared.f32 	%f106, [%r117+640];
	mul.f32 	%f107, %f152, %f106;
	st.global.f32 	[%rd67+640], %f107;
	ld.shared.f32 	%f108, [%r118+640];
	mul.f32 	%f109, %f153, %f108;
	st.global.f32 	[%rd68+640], %f109;
	ld.shared.f32 	%f110, [%r117+768];
	mul.f32 	%f111, %f152, %f110;
	st.global.f32 	[%rd67+768], %f111;
	ld.shared.f32 	%f112, [%r118+768];
	mul.f32 	%f113, %f153, %f112;
	st.global.f32 	[%rd68+768], %f113;
	ld.shared.f32 	%f114, [%r117+896];
	mul.f32 	%f115, %f152, %f114;
	st.global.f32 	[%rd67+896], %f115;
	ld.shared.f32 	%f116, [%r118+896];
	mul.f32 	%f117, %f153, %f116;
	st.global.f32 	[%rd68+896], %f117;
	add.s32 	%r153, %r153, 8;
	setp.ne.s32 	%p30, %r153, %r7;
	mov.u32 	%r155, %r7;
	@%p30 bra 	$L__BB0_26;
$L__BB0_27:
	setp.eq.s32 	%p31, %r5, 0;
	@%p31 bra 	$L__BB0_35;
	add.s32 	%r119, %r5, -1;
	setp.lt.u32 	%p32, %r119, 3;
	@%p32 bra 	$L__BB0_30;
	cvt.u32.u64 	%r120, %rd5;
	shl.b32 	%r121, %r155, 5;
	add.s32 	%r122, %r29, %r121;
	add.s32 	%r123, %r121, %r120;
	shl.b32 	%r124, %r123, 2;
	mov.u32 	%r125, shmem;
	add.s32 	%r126, %r125, %r124;
	ld.shared.f32 	%f118, [%r126];
	mul.f32 	%f119, %f152, %f118;
	mul.wide.s32 	%rd69, %r122, 4;
	add.s64 	%rd70, %rd4, %rd69;
	st.global.f32 	[%rd70], %f119;
	add.s32 	%r127, %r126, %r13;
	ld.shared.f32 	%f120, [%r127];
	mul.f32 	%f121, %f153, %f120;
	add.s64 	%rd71, %rd3, %rd69;
	st.global.f32 	[%rd71], %f121;
	ld.shared.f32 	%f122, [%r126+128];
	mul.f32 	%f123, %f152, %f122;
	st.global.f32 	[%rd70+128], %f123;
	ld.shared.f32 	%f124, [%r127+128];
	mul.f32 	%f125, %f153, %f124;
	st.global.f32 	[%rd71+128], %f125;
	ld.shared.f32 	%f126, [%r126+256];
	mul.f32 	%f127, %f152, %f126;
	st.global.f32 	[%rd70+256], %f127;
	ld.shared.f32 	%f128, [%r127+256];
	mul.f32 	%f129, %f153, %f128;
	st.global.f32 	[%rd71+256], %f129;
	ld.shared.f32 	%f130, [%r126+384];
	mul.f32 	%f131, %f152, %f130;
	st.global.f32 	[%rd70+384], %f131;
	ld.shared.f32 	%f132, [%r127+384];
	mul.f32 	%f133, %f153, %f132;
	st.global.f32 	[%rd71+384], %f133;
	add.s32 	%r155, %r155, 4;
$L__BB0_30:
	setp.eq.s32 	%p33, %r6, 0;
	@%p33 bra 	$L__BB0_35;
	setp.eq.s32 	%p34, %r6, 1;
	@%p34 bra 	$L__BB0_33;
	cvt.u32.u64 	%r128, %rd5;
	shl.b32 	%r129, %r155, 5;
	add.s32 	%r130, %r29, %r129;
	add.s32 	%r131, %r129, %r128;
	shl.b32 	%r132, %r131, 2;
	mov.u32 	%r133, shmem;
	add.s32 	%r134, %r133, %r132;
	ld.shared.f32 	%f134, [%r134];
	mul.f32 	%f135, %f152, %f134;
	mul.wide.s32 	%rd72, %r130, 4;
	add.s64 	%rd73, %rd4, %rd72;
	st.global.f32 	[%rd73], %f135;
	add.s32 	%r135, %r134, %r13;
	ld.shared.f32 	%f136, [%r135];
	mul.f32 	%f137, %f153, %f136;
	add.s64 	%rd74, %rd3, %rd72;
	st.global.f32 	[%rd74], %f137;
	ld.shared.f32 	%f138, [%r134+128];
	mul.f32 	%f139, %f152, %f138;
	st.global.f32 	[%rd73+128], %f139;
	ld.shared.f32 	%f140, [%r135+128];
	mul.f32 	%f141, %f153, %f140;
	st.global.f32 	[%rd74+128], %f141;
	add.s32 	%r155, %r155, 2;
$L__BB0_33:
	setp.eq.s32 	%p35, %r8, 0;
	@%p35 bra 	$L__BB0_35;
	cvt.u32.u64 	%r136, %rd5;
	shl.b32 	%r137, %r155, 5;
	add.s32 	%r138, %r29, %r137;
	add.s32 	%r139, %r137, %r136;
	shl.b32 	%r140, %r139, 2;
	mov.u32 	%r141, shmem;
	add.s32 	%r142, %r141, %r140;
	ld.shared.f32 	%f142, [%r142];
	mul.f32 	%f143, %f152, %f142;
	mul.wide.s32 	%rd75, %r138, 4;
	add.s64 	%rd76, %rd4, %rd75;
	st.global.f32 	[%rd76], %f143;
	add.s32 	%r143, %r142, %r13;
	ld.shared.f32 	%f144, [%r143];
	mul.f32 	%f145, %f153, %f144;
	add.s64 	%rd77, %rd3, %rd75;
	st.global.f32 	[%rd77], %f145;
$L__BB0_35:
	bar.sync 	0;
	mov.u32 	%r144, %nctaid.x;
	add.s32 	%r146, %r146, %r144;
	div.u32 	%r145, %r146, %r41;
	setp.lt.u32 	%p36, %r145, %r39;
	@%p36 bra 	$L__BB0_2;
$L__BB0_36:
	ret;

}


// ===== COMPILED SASS (sm_100) =====

	.target	sm_100

	.elftype	@"ET_EXEC"


//--------------------- .note.nv.tkinfo           --------------------------
	.section	.note.nv.tkinfo,"",@"SHT_NOTE"
	.sectionflags	@"SHF_NOTE_NV_TKINFO"
	.tkinfo
        /*0018*/ 	.word	0x00000002
        /*0030*/ 	.string	""
        /*0030*/ 	.string	"ptxas"
        /*0030*/ 	.string	"Cuda compilation tools, release 13.0, V13.0.88"
        /*0030*/ 	.string	"Build cuda_13.0.r13.0/compiler.36424714_0"
        /*0030*/ 	.string	"-arch sm_100 -m 64 "



//--------------------- .note.nv.cuinfo           --------------------------
	.section	.note.nv.cuinfo,"",@"SHT_NOTE"
	.sectionflags	@"SHF_NOTE_NV_CUINFO"
        /*0018*/ 	.short	0x0002
        /*001a*/ 	.short	0x0064
        /*001c*/ 	.short	0x0082
	.zero		2


//--------------------- .nv.info                  --------------------------
	.section	.nv.info,"",@"SHT_CUDA_INFO"
	.align	4


	//----- nvinfo : EIATTR_REGCOUNT
	.align		4
        /*0000*/ 	.byte	0x04, 0x2f
        /*0002*/ 	.short	(.L_1 - .L_0)
	.align		4
.L_0:
        /*0004*/ 	.word	index@(_Z17relu_verificationPKfS0_S0_S0_PfS1_S1_S1_iiif)
        /*0008*/ 	.word	0x00000020


	//----- nvinfo : EIATTR_FRAME_SIZE
	.align		4
.L_1:
        /*000c*/ 	.byte	0x04, 0x11
        /*000e*/ 	.short	(.L_3 - .L_2)
	.align		4
.L_2:
        /*0010*/ 	.word	index@($__internal_1_$__cuda_sm3x_div_rn_noftz_f32_slowpath)
        /*0014*/ 	.word	0x00000000


	//----- nvinfo : EIATTR_FRAME_SIZE
	.align		4
.L_3:
        /*0018*/ 	.byte	0x04, 0x11
        /*001a*/ 	.short	(.L_5 - .L_4)
	.align		4
.L_4:
        /*001c*/ 	.word	index@($__internal_0_$__cuda_sm20_sqrt_rn_f32_slowpath)
        /*0020*/ 	.word	0x00000000


	//----- nvinfo : EIATTR_FRAME_SIZE
	.align		4
.L_5:
        /*0024*/ 	.byte	0x04, 0x11
        /*0026*/ 	.short	(.L_7 - .L_6)
	.align		4
.L_6:
        /*0028*/ 	.word	index@(_Z17relu_verificationPKfS0_S0_S0_PfS1_S1_S1_iiif)
        /*002c*/ 	.word	0x00000000


	//----- nvinfo : EIATTR_MIN_STACK_SIZE
	.align		4
.L_7:
        /*0030*/ 	.byte	0x04, 0x12
        /*0032*/ 	.short	(.L_9 - .L_8)
	.align		4
.L_8:
        /*0034*/ 	.word	index@(_Z17relu_verificationPKfS0_S0_S0_PfS1_S1_S1_iiif)
        /*0038*/ 	.word	0x00000000
.L_9:


//--------------------- .nv.compat                --------------------------
	.section	.nv.compat,"",@"SHT_CUDA_COMPAT_INFO"
	.align	4
        /*0000*/ 	.byte	0x02, 0x09, 0x00, 0x00, 0x02, 0x02, 0x01, 0x00, 0x02, 0x05, 0x05, 0x00, 0x03, 0x07, 0x01, 0x01
        /*0010*/ 	.byte	0x02, 0x03, 0x00, 0x00, 0x02, 0x06, 0x01, 0x00, 0x04, 0x0b, 0x08, 0x00, 0x01, 0x00, 0x00, 0x00
        /*0020*/ 	.byte	0x00, 0x00, 0x00, 0x00


//--------------------- .nv.info._Z17relu_verificationPKfS0_S0_S0_PfS1_S1_S1_iiif --------------------------
	.section	.nv.info._Z17relu_verificationPKfS0_S0_S0_PfS1_S1_S1_iiif,"",@"SHT_CUDA_INFO"
	.sectionflags	@""
	.align	4


	//----- nvinfo : EIATTR_CUDA_API_VERSION
	.align		4
        /*0000*/ 	.byte	0x04, 0x37
        /*0002*/ 	.short	(.L_11 - .L_10)
.L_10:
        /*0004*/ 	.word	0x00000082


	//----- nvinfo : EIATTR_KPARAM_INFO
	.align		4
.L_11:
        /*0008*/ 	.byte	0x04, 0x17
        /*000a*/ 	.short	(.L_13 - .L_12)
.L_12:
        /*000c*/ 	.word	0x00000000
        /*0010*/ 	.short	0x000b
        /*0012*/ 	.short	0x004c
        /*0014*/ 	.byte	0x00, 0xf0, 0x11, 0x00


	//----- nvinfo : EIATTR_KPARAM_INFO
	.align		4
.L_13:
        /*0018*/ 	.byte	0x04, 0x17
        /*001a*/ 	.short	(.L_15 - .L_14)
.L_14:
        /*001c*/ 	.word	0x00000000
        /*0020*/ 	.short	0x000a
        /*0022*/ 	.short	0x0048
        /*0024*/ 	.byte	0x00, 0xf0, 0x11, 0x00


	//----- nvinfo : EIATTR_KPARAM_INFO
	.align		4
.L_15:
        /*0028*/ 	.byte	0x04, 0x17
        /*002a*/ 	.short	(.L_17 - .L_16)
.L_16:
        /*002c*/ 	.word	0x00000000
        /*0030*/ 	.short	0x0009
        /*0032*/ 	.short	0x0044
        /*0034*/ 	.byte	0x00, 0xf0, 0x11, 0x00


	//----- nvinfo : EIATTR_KPARAM_INFO
	.align		4
.L_17:
        /*0038*/ 	.byte	0x04, 0x17
        /*003a*/ 	.short	(.L_19 - .L_18)
.L_18:
        /*003c*/ 	.word	0x00000000
        /*0040*/ 	.short	0x0008
        /*0042*/ 	.short	0x0040
        /*0044*/ 	.byte	0x00, 0xf0, 0x11, 0x00


	//----- nvinfo : EIATTR_KPARAM_INFO
	.align		4
.L_19:
        /*0048*/ 	.byte	0x04, 0x17
        /*004a*/ 	.short	(.L_21 - .L_20)
.L_20:
        /*004c*/ 	.word	0x00000000
        /*0050*/ 	.short	0x0007
        /*0052*/ 	.short	0x0038
        /*0054*/ 	.byte	0x00, 0xf5, 0x21, 0x00


	//----- nvinfo : EIATTR_KPARAM_INFO
	.align		4
.L_21:
        /*0058*/ 	.byte	0x04, 0x17
        /*005a*/ 	.short	(.L_23 - .L_22)
.L_22:
        /*005c*/ 	.word	0x00000000
        /*0060*/ 	.short	0x0006
        /*0062*/ 	.short	0x0030
        /*0064*/ 	.byte	0x00, 0xf5, 0x21, 0x00


	//----- nvinfo : EIATTR_KPARAM_INFO
	.align		4
.L_23:
        /*0068*/ 	.byte	0x04, 0x17
        /*006a*/ 	.short	(.L_25 - .L_24)
.L_24:
        /*006c*/ 	.word	0x00000000
        /*0070*/ 	.short	0x0005
        /*0072*/ 	.short	0x0028
        /*0074*/ 	.byte	0x00, 0xf5, 0x21, 0x00


	//----- nvinfo : EIATTR_KPARAM_INFO
	.align		4
.L_25:
        /*0078*/ 	.byte	0x04, 0x17
        /*007a*/ 	.short	(.L_27 - .L_26)
.L_26:
        /*007c*/ 	.word	0x00000000
        /*0080*/ 	.short	0x0004
        /*0082*/ 	.short	0x0020
        /*0084*/ 	.byte	0x00, 0xf5, 0x21, 0x00


	//----- nvinfo : EIATTR_KPARAM_INFO
	.align		4
.L_27:
        /*0088*/ 	.byte	0x04, 0x17
        /*008a*/ 	.short	(.L_29 - .L_28)
.L_28:
        /*008c*/ 	.word	0x00000000
        /*0090*/ 	.short	0x0003
        /*0092*/ 	.short	0x0018
        /*0094*/ 	.byte	0x00, 0xf5, 0x21, 0x00


	//----- nvinfo : EIATTR_KPARAM_INFO
	.align		4
.L_29:
        /*0098*/ 	.byte	0x04, 0x17
        /*009a*/ 	.short	(.L_31 - .L_30)
.L_30:
        /*009c*/ 	.word	0x00000000
        /*00a0*/ 	.short	0x0002
        /*00a2*/ 	.short	0x0010
        /*00a4*/ 	.byte	0x00, 0xf5, 0x21, 0x00


	//----- nvinfo : EIATTR_KPARAM_INFO
	.align		4
.L_31:
        /*00a8*/ 	.byte	0x04, 0x17
        /*00aa*/ 	.short	(.L_33 - .L_32)
.L_32:
        /*00ac*/ 	.word	0x00000000
        /*00b0*/ 	.short	0x0001
        /*00b2*/ 	.short	0x0008
        /*00b4*/ 	.byte	0x00, 0xf5, 0x21, 0x00


	//----- nvinfo : EIATTR_KPARAM_INFO
	.align		4
.L_33:
        /*00b8*/ 	.byte	0x04, 0x17
        /*00ba*/ 	.short	(.L_35 - .L_34)
.L_34:
        /*00bc*/ 	.word	0x00000000
        /*00c0*/ 	.short	0x0000
        /*00c2*/ 	.short	0x0000
        /*00c4*/ 	.byte	0x00, 0xf5, 0x21, 0x00


	//----- nvinfo : EIATTR_SPARSE_MMA_MASK
	.align		4
.L_35:
        /*00c8*/ 	.byte	0x03, 0x50
        /*00ca*/ 	.short	0x0000


	//----- nvinfo : EIATTR_MAXREG_COUNT
	.align		4
        /*00cc*/ 	.byte	0x03, 0x1b
        /*00ce*/ 	.short	0x00ff


	//----- nvinfo : EIATTR_NUM_BARRIERS
	.align		4
        /*00d0*/ 	.byte	0x02, 0x4c
        /*00d2*/ 	.byte	0x01
	.zero		1


	//----- nvinfo : EIATTR_MERCURY_ISA_VERSION
	.align		4
        /*00d4*/ 	.byte	0x03, 0x5f
        /*00d6*/ 	.short	0x0101


	//----- nvinfo : EIATTR_COOP_GROUP_MASK_REGIDS
	.align		4
        /*00d8*/ 	.byte	0x04, 0x29
        /*00da*/ 	.short	(.L_37 - .L_36)


	//   ....[0]....
.L_36:
        /*00dc*/ 	.word	0xffffffff


	//   ....[1]....
        /*00e0*/ 	.word	0xffffffff


	//   ....[2]....
        /*00e4*/ 	.word	0xffffffff


	//   ....[3]....
        /*00e8*/ 	.word	0xffffffff


	//   ....[4]....
        /*00ec*/ 	.word	0xffffffff


	//   ....[5]....
        /*00f0*/ 	.word	0xffffffff


	//   ....[6]....
        /*00f4*/ 	.word	0xffffffff


	//   ....[7]....
        /*00f8*/ 	.word	0xffffffff


	//   ....[8]....
        /*00fc*/ 	.word	0xffffffff


	//   ....[9]....
        /*0100*/ 	.word	0xffffffff


	//----- nvinfo : EIATTR_COOP_GROUP_INSTR_OFFSETS
	.align		4
.L_37:
        /*0104*/ 	.byte	0x04, 0x28
        /*0106*/ 	.short	(.L_39 - .L_38)


	//   ....[0]....
.L_38:
        /*0108*/ 	.word	0x00001170


	//   ....[1]....
        /*010c*/ 	.word	0x00001180


	//   ....[2]....
        /*0110*/ 	.word	0x000011b0


	//   ....[3]....
        /*0114*/ 	.word	0x000011c0


	//   ....[4]....
        /*0118*/ 	.word	0x000011f0


	//   ....[5]....
        /*011c*/ 	.word	0x00001200


	//   ....[6]....
        /*0120*/ 	.word	0x00001230


	//   ....[7]....
        /*0124*/ 	.word	0x00001240


	//   ....[8]....
        /*0128*/ 	.word	0x00001270


	//   ....[9]....
        /*012c*/ 	.word	0x00001280


	//----- nvinfo : EIATTR_VRC_CTA_INIT_COUNT
	.align		4
.L_39:
        /*0130*/ 	.byte	0x02, 0x4a
	.zero		1
	.zero		1


	//----- nvinfo : EIATTR_EXIT_INSTR_OFFSETS
	.align		4
        /*0134*/ 	.byte	0x04, 0x1c
        /*0136*/ 	.short	(.L_41 - .L_40)


	//   ....[0]....
.L_40:
        /*0138*/ 	.word	0x00000170


	//   ....[1]....
        /*013c*/ 	.word	0x000022b0


	//----- nvinfo : EIATTR_CRS_STACK_SIZE
	.align		4
.L_41:
        /*0140*/ 	.byte	0x04, 0x1e
        /*0142*/ 	.short	(.L_43 - .L_42)
.L_42:
        /*0144*/ 	.word	0x00000000


	//----- nvinfo : EIATTR_CBANK_PARAM_SIZE
	.align		4
.L_43:
        /*0148*/ 	.byte	0x03, 0x19
        /*014a*/ 	.short	0x0050


	//----- nvinfo : EIATTR_PARAM_CBANK
	.align		4
        /*014c*/ 	.byte	0x04, 0x0a
        /*014e*/ 	.short	(.L_45 - .L_44)
	.align		4
.L_44:
        /*0150*/ 	.word	index@(.nv.constant0._Z17relu_verificationPKfS0_S0_S0_PfS1_S1_S1_iiif)
        /*0154*/ 	.short	0x0380
        /*0156*/ 	.short	0x0050


	//----- nvinfo : EIATTR_SW_WAR
	.align		4
.L_45:
        /*0158*/ 	.byte	0x04, 0x36
        /*015a*/ 	.short	(.L_47 - .L_46)
.L_46:
        /*015c*/ 	.word	0x00000008
.L_47:


//--------------------- .nv.callgraph             --------------------------
	.section	.nv.callgraph,"",@"SHT_CUDA_CALLGRAPH"
	.align	4
	.sectionentsize	8
	.align		4
        /*0000*/ 	.word	0x00000000
	.align		4
        /*0004*/ 	.word	0xffffffff
	.align		4
        /*0008*/ 	.word	0x00000000
	.align		4
        /*000c*/ 	.word	0xfffffffe
	.align		4
        /*0010*/ 	.word	0x00000000
	.align		4
        /*0014*/ 	.word	0xfffffffd
	.align		4
        /*0018*/ 	.word	0x00000000
	.align		4
        /*001c*/ 	.word	0xfffffffc


//--------------------- .text._Z17relu_verificationPKfS0_S0_S0_PfS1_S1_S1_iiif --------------------------
	.section	.text._Z17relu_verificationPKfS0_S0_S0_PfS1_S1_S1_iiif,"ax",@progbits
	.align	128
        .global         _Z17relu_verificationPKfS0_S0_S0_PfS1_S1_S1_iiif
        .type           _Z17relu_verificationPKfS0_S0_S0_PfS1_S1_S1_iiif,@function
        .size           _Z17relu_verificationPKfS0_S0_S0_PfS1_S1_S1_iiif,(.L_x_32 - _Z17relu_verificationPKfS0_S0_S0_PfS1_S1_S1_iiif)
        .other          _Z17relu_verificationPKfS0_S0_S0_PfS1_S1_S1_iiif,@"STO_CUDA_ENTRY STV_DEFAULT"
_Z17relu_verificationPKfS0_S0_S0_PfS1_S1_S1_iiif:
.text._Z17relu_verificationPKfS0_S0_S0_PfS1_S1_S1_iiif:
[----:B------:R-:W-:Y:S08]  /*0000*/  LDC R1, c[0x0][0x37c] ;  /* 0x0000df00ff017b82 */ /* 0x000ff00000000800 */
[----:B------:R-:W0:Y:S01]  /*0010*/  LDC R5, c[0x0][0x3c8] ;  /* 0x0000f200ff057b82 */ /* 0x000e220000000800 */
[----:B------:R-:W1:Y:S07]  /*0020*/  LDCU UR4, c[0x0][0x3c0] ;  /* 0x00007800ff0477ac */ /* 0x000e6e0008000800 */
[----:B------:R-:W2:Y:S01]  /*0030*/  S2UR UR9, SR_CTAID.X ;  /* 0x00000000000979c3 */ /* 0x000ea20000002500 */
[----:B0-----:R-:W0:Y:S01]  /*0040*/  I2F.U32.RP R0, R5 ;  /* 0x0000000500007306 */ /* 0x001e220000209000 */
[----:B------:R-:W-:-:S07]  /*0050*/  ISETP.NE.U32.AND P2, PT, R5, RZ, PT ;  /* 0x000000ff0500720c */ /* 0x000fce0003f45070 */
[----:B0-----:R-:W0:Y:S02]  /*0060*/  MUFU.RCP R0, R0 ;  /* 0x0000000000007308 */ /* 0x001e240000001000 */
[----:B0-----:R-:W-:-:S06]  /*0070*/  VIADD R2, R0, 0xffffffe ;  /* 0x0ffffffe00027836 */ /* 0x001fcc0000000000 */
[----:B------:R0:W3:Y:S02]  /*0080*/  F2I.FTZ.U32.TRUNC.NTZ R3, R2 ;  /* 0x0000000200037305 */ /* 0x0000e4000021f000 */
[----:B0-----:R-:W-:Y:S02]  /*0090*/  HFMA2 R2, -RZ, RZ, 0, 0 ;  /* 0x00000000ff027431 */ /* 0x001fe400000001ff */
[----:B---3--:R-:W-:-:S04]  /*00a0*/  IMAD.MOV R4, RZ, RZ, -R3 ;  /* 0x000000ffff047224 */ /* 0x008fc800078e0a03 */
[----:B------:R-:W-:-:S04]  /*00b0*/  IMAD R7, R4, R5, RZ ;  /* 0x0000000504077224 */ /* 0x000fc800078e02ff */
[----:B------:R-:W-:-:S06]  /*00c0*/  IMAD.HI.U32 R3, R3, R7, R2 ;  /* 0x0000000703037227 */ /* 0x000fcc00078e0002 */
[----:B--2---:R-:W-:-:S04]  /*00d0*/  IMAD.HI.U32 R3, R3, UR9, RZ ;  /* 0x0000000903037c27 */ /* 0x004fc8000f8e00ff */
[----:B------:R-:W-:-:S04]  /*00e0*/  IMAD.MOV R4, RZ, RZ, -R3 ;  /* 0x000000ffff047224 */ /* 0x000fc800078e0a03 */
[----:B------:R-:W-:-:S05]  /*00f0*/  IMAD R0, R5, R4, UR9 ;  /* 0x0000000905007e24 */ /* 0x000fca000f8e0204 */
[----:B------:R-:W-:-:S13]  /*0100*/  ISETP.GE.U32.AND P0, PT, R0, R5, PT ;  /* 0x000000050000720c */ /* 0x000fda0003f06070 */
[----:B------:R-:W-:Y:S01]  /*0110*/  @P0 IMAD.IADD R0, R0, 0x1, -R5 ;  /* 0x0000000100000824 */ /* 0x000fe200078e0a05 */
[----:B------:R-:W-:-:S04]  /*0120*/  @P0 IADD3 R3, PT, PT, R3, 0x1, RZ ;  /* 0x0000000103030810 */ /* 0x000fc80007ffe0ff */
[----:B------:R-:W-:-:S13]  /*0130*/  ISETP.GE.U32.AND P1, PT, R0, R5, PT ;  /* 0x000000050000720c */ /* 0x000fda0003f26070 */
[----:B------:R-:W-:Y:S01]  /*0140*/  @P1 VIADD R3, R3, 0x1 ;  /* 0x0000000103031836 */ /* 0x000fe20000000000 */
[----:B------:R-:W-:-:S04]  /*0150*/  @!P2 LOP3.LUT R3, RZ, R5, RZ, 0x33, !PT ;  /* 0x00000005ff03a212 */ /* 0x000fc800078e33ff */
[----:B-1----:R-:W-:-:S13]  /*0160*/  ISETP.GE.U32.AND P0, PT, R3, UR4, PT ;  /* 0x0000000403007c0c */ /* 0x002fda000bf06070 */
[----:B------:R-:W-:Y:S05]  /*0170*/  @P0 EXIT ;  /* 0x000000000000094d */ /* 0x000fea0003800000 */
[----:B------:R-:W0:Y:S01]  /*0180*/  LDCU UR12, c[0x0][0x3c4] ;  /* 0x00007880ff0c77ac */ /* 0x000e220008000800 */
[----:B------:R-:W1:Y:S01]  /*0190*/  S2R R17, SR_TID.X ;  /* 0x0000000000117919 */ /* 0x000e620000002100 */
[----:B------:R-:W2:Y:S01]  /*01a0*/  S2UR UR8, SR_CgaCtaId ;  /* 0x00000000000879c3 */ /* 0x000ea20000008800 */
[----:B------:R-:W-:Y:S01]  /*01b0*/  IMAD.MOV.U32 R21, RZ, RZ, R3 ;  /* 0x000000ffff157224 */ /* 0x000fe200078e0003 */
[----:B------:R-:W-:Y:S01]  /*01c0*/  UMOV UR5, 0x400 ;  /* 0x0000040000057882 */ /* 0x000fe20000000000 */
[----:B------:R-:W3:Y:S01]  /*01d0*/  LDCU.64 UR10, c[0x0][0x358] ;  /* 0x00006b00ff0a77ac */ /* 0x000ee20008000a00 */
[----:B0-----:R-:W-:-:S04]  /*01e0*/  USHF.R.S32.HI UR4, URZ, 0x1f, UR12 ;  /* 0x0000001fff047899 */ /* 0x001fc8000801140c */
[----:B------:R-:W-:-:S04]  /*01f0*/  ULEA.HI UR4, UR4, UR12, URZ, 0x5 ;  /* 0x0000000c04047291 */ /* 0x000fc8000f8f28ff */
[----:B------:R-:W-:Y:S02]  /*0200*/  ULOP3.LUT UR7, UR4, 0xffffffe0, URZ, 0xc0, !UPT ;  /* 0xffffffe004077892 */ /* 0x000fe4000f8ec0ff */
[----:B------:R-:W-:Y:S02]  /*0210*/  USHF.R.S32.HI UR6, URZ, 0x5, UR4 ;  /* 0x00000005ff067899 */ /* 0x000fe40008011404 */
[----:B--2---:R-:W-:Y:S02]  /*0220*/  ULEA UR4, UR8, UR5, 0x18 ;  /* 0x0000000508047291 */ /* 0x004fe4000f8ec0ff */
[----:B------:R-:W-:Y:S01]  /*0230*/  UIADD3 UR13, UPT, UPT, UR6, -0x1, URZ ;  /* 0xffffffff060d7890 */ /* 0x000fe2000fffe0ff */
[----:B-1----:R-:W-:Y:S01]  /*0240*/  VIADD R0, R17, UR7 ;  /* 0x0000000711007c36 */ /* 0x002fe20008000000 */
[----:B------:R-:W-:Y:S02]  /*0250*/  ULOP3.LUT UR14, UR6, 0x7, URZ, 0xc0, !UPT ;  /* 0x00000007060e7892 */ /* 0x000fe4000f8ec0ff */
[----:B------:R-:W-:-:S02]  /*0260*/  ULOP3.LUT UR15, UR6, 0x3, URZ, 0xc0, !UPT ;  /* 0x00000003060f7892 */ /* 0x000fc4000f8ec0ff */
[----:B------:R-:W-:Y:S01]  /*0270*/  IADD3 R0, PT, PT, R0, UR12, RZ ;  /* 0x0000000c00007c10 */ /* 0x000fe2000fffe0ff */
[----:B------:R-:W-:Y:S02]  /*0280*/  ULOP3.LUT UR5, UR6, 0x3fffff8, URZ, 0xc0, !UPT ;  /* 0x03fffff806057892 */ /* 0x000fe4000f8ec0ff */
[----:B------:R-:W-:Y:S01]  /*0290*/  ULOP3.LUT UR6, UR6, 0x1, URZ, 0xc0, !UPT ;  /* 0x0000000106067892 */ /* 0x000fe2000f8ec0ff */
[----:B------:R-:W-:Y:S01]  /*02a0*/  LEA R16, R0, UR4, 0x2 ;  /* 0x0000000400107c11 */ /* 0x000fe2000f8e10ff */
[----:B---3--:R-:W-:-:S10]  /*02b0*/  UMOV UR7, UR9 ;  /* 0x0000000900077c82 */ /* 0x008fd40008000000 */
.L_x_20:
[----:B------:R-:W0:Y:S02]  /*02c0*/  LDC R7, c[0x0][0x3c8] ;  /* 0x0000f200ff077b82 */ /* 0x000e240000000800 */
[----:B0-----:R-:W0:Y:S01]  /*02d0*/  I2F.U32.RP R4, R7 ;  /* 0x0000000700047306 */ /* 0x001e220000209000 */
[----:B------:R-:W-:-:S07]  /*02e0*/  ISETP.NE.U32.AND P1, PT, R7, RZ, PT ;  /* 0x000000ff0700720c */ /* 0x000fce0003f25070 */
[----:B0-----:R-:W0:Y:S02]  /*02f0*/  MUFU.RCP R4, R4 ;  /* 0x0000000400047308 */ /* 0x001e240000001000 */
[----:B0-----:R-:W-:-:S06]  /*0300*/  VIADD R2, R4, 0xffffffe ;  /* 0x0ffffffe04027836 */ /* 0x001fcc0000000000 */
[----:B------:R0:W1:Y:S02]  /*0310*/  F2I.FTZ.U32.TRUNC.NTZ R3, R2 ;  /* 0x0000000200037305 */ /* 0x000064000021f000 */
[----:B0-----:R-:W-:Y:S01]  /*0320*/  IMAD.MOV.U32 R2, RZ, RZ, RZ ;  /* 0x000000ffff027224 */ /* 0x001fe200078e00ff */
[----:B-1----:R-:W-:-:S05]  /*0330*/  IADD3 R0, PT, PT, RZ, -R3, RZ ;  /* 0x80000003ff007210 */ /* 0x002fca0007ffe0ff */
[----:B------:R-:W-:-:S04]  /*0340*/  IMAD R5, R0, R7, RZ ;  /* 0x0000000700057224 */ /* 0x000fc800078e02ff */
[----:B------:R-:W-:Y:S02]  /*0350*/  IMAD.HI.U32 R0, R3, R5, R2 ;  /* 0x0000000503007227 */ /* 0x000fe400078e0002 */
[----:B------:R-:W0:Y:S04]  /*0360*/  LDC.64 R2, c[0x0][0x380] ;  /* 0x0000e000ff027b82 */ /* 0x000e280000000a00 */
[----:B------:R-:W-:-:S04]  /*0370*/  IMAD.HI.U32 R0, R0, UR7, RZ ;  /* 0x0000000700007c27 */ /* 0x000fc8000f8e00ff */
[----:B------:R-:W-:Y:S01]  /*0380*/  IMAD.MOV R0, RZ, RZ, -R0 ;  /* 0x000000ffff007224 */ /* 0x000fe200078e0a00 */
[----:B------:R-:W1:Y:S03]  /*0390*/  LDC.64 R4, c[0x0][0x388] ;  /* 0x0000e200ff047b82 */ /* 0x000e660000000a00 */
[----:B------:R-:W-:-:S05]  /*03a0*/  IMAD R0, R7, R0, UR7 ;  /* 0x0000000707007e24 */ /* 0x000fca000f8e0200 */
[----:B------:R-:W-:-:S13]  /*03b0*/  ISETP.GE.U32.AND P0, PT, R0, R7, PT ;  /* 0x000000070000720c */ /* 0x000fda0003f06070 */
[----:B------:R-:W-:-:S04]  /*03c0*/  @P0 IADD3 R0, PT, PT, R0, -R7, RZ ;  /* 0x8000000700000210 */ /* 0x000fc80007ffe0ff */
[----:B------:R-:W-:-:S13]  /*03d0*/  ISETP.GE.U32.AND P0, PT, R0, R7, PT ;  /* 0x000000070000720c */ /* 0x000fda0003f06070 */
[----:B------:R-:W-:Y:S01]  /*03e0*/  @P0 IMAD.IADD R0, R0, 0x1, -R7 ;  /* 0x0000000100000824 */ /* 0x000fe200078e0a07 */
[----:B------:R-:W-:-:S05]  /*03f0*/  @!P1 LOP3.LUT R0, RZ, R7, RZ, 0x33, !PT ;  /* 0x00000007ff009212 */ /* 0x000fca00078e33ff */
[----:B------:R-:W-:Y:S02]  /*0400*/  IMAD R21, R21, R7, R0 ;  /* 0x0000000715157224 */ /* 0x000fe400078e0200 */
[----:B------:R-:W2:Y:S02]  /*0410*/  LDC R0, c[0x0][0x3c4] ;  /* 0x0000f100ff007b82 */ /* 0x000ea40000000800 */
[----:B0-----:R-:W-:-:S04]  /*0420*/  IMAD.WIDE R2, R21, 0x4, R2 ;  /* 0x0000000415027825 */ /* 0x001fc800078e0202 */
[C---:B-1----:R-:W-:Y:S01]  /*0430*/  IMAD.WIDE R4, R21.reuse, 0x4, R4 ;  /* 0x0000000415047825 */ /* 0x042fe200078e0204 */
[----:B------:R0:W5:Y:S04]  /*0440*/  LDG.E R20, desc[UR10][R2.64] ;  /* 0x0000000a02147981 */ /* 0x000168000c1e1900 */
[----:B------:R0:W5:Y:S01]  /*0450*/  LDG.E R19, desc[UR10][R4.64] ;  /* 0x0000000a04137981 */ /* 0x000162000c1e1900 */
[----:B--2---:R-:W-:Y:S01]  /*0460*/  ISETP.GE.AND P0, PT, R0, 0x20, PT ;  /* 0x000000200000780c */ /* 0x004fe20003f06270 */
[----:B------:R-:W-:-:S12]  /*0470*/  IMAD R18, R21, R0, RZ ;  /* 0x0000000015127224 */ /* 0x000fd800078e02ff */
[----:B0-----:R-:W-:Y:S05]  /*0480*/  @!P0 BRA `(.L_x_0) ;  /* 0x0000000800f48947 */ /* 0x001fea0003800000 */
[----:B------:R-:W-:Y:S01]  /*0490*/  UISETP.GE.U32.AND UP0, UPT, UR13, 0x7, UPT ;  /* 0x000000070d00788c */ /* 0x000fe2000bf06070 */
[----:B------:R-:W-:Y:S01]  /*04a0*/  IADD3 RZ, P1, PT, R18, R17, RZ ;  /* 0x0000001112ff7210 */ /* 0x000fe20007f3e0ff */
[----:B------:R-:W-:-:S03]  /*04b0*/  UMOV UR4, URZ ;  /* 0x000000ff00047c82 */ /* 0x000fc60008000000 */
[----:B------:R-:W-:-:S04]  /*04c0*/  LEA.HI.X.SX32 R24, R18, RZ, 0x1, P1 ;  /* 0x000000ff12187211 */ /* 0x000fc800008f0eff */
[----:B------:R-:W-:Y:S05]  /*04d0*/  BRA.U !UP0, `(.L_x_1) ;  /* 0x0000000108e07547 */ /* 0x000fea000b800000 */
[----:B------:R-:W0:Y:S01]  /*04e0*/  S2UR UR8, SR_CgaCtaId ;  /* 0x00000000000879c3 */ /* 0x000e220000008800 */
[----:B------:R-:W-:Y:S01]  /*04f0*/  UMOV UR4, 0x400 ;  /* 0x0000040000047882 */ /* 0x000fe20000000000 */
[----:B------:R-:W1:Y:S01]  /*0500*/  LDCU.128 UR16, c[0x0][0x390] ;  /* 0x00007200ff1077ac */ /* 0x000e620008000c00 */
[----:B0-----:R-:W-:Y:S02]  /*0510*/  ULEA UR4, UR8, UR4, 0x18 ;  /* 0x0000000408047291 */ /* 0x001fe4000f8ec0ff */
[----:B------:R-:W-:-:S04]  /*0520*/  UIADD3 UR8, UPT, UPT, -UR5, URZ, URZ ;  /* 0x000000ff05087290 */ /* 0x000fc8000fffe1ff */
[----:B------:R-:W-:Y:S01]  /*0530*/  LEA R7, R17, UR4, 0x2 ;  /* 0x0000000411077c11 */ /* 0x000fe2000f8e10ff */
[----:B------:R-:W-:-:S04]  /*0540*/  UMOV UR4, URZ ;  /* 0x000000ff00047c82 */ /* 0x000fc80008000000 */
[----:B-1----:R-:W-:-:S07]  /*0550*/  VIADD R7, R7, 0x200 ;  /* 0x0000020007077836 */ /* 0x002fce0000000000 */
.L_x_2:
[----:B------:R-:W-:-:S04]  /*0560*/  IADD3 R3, PT, PT, R18, R17, RZ ;  /* 0x0000001112037210 */ /* 0x000fc80007ffe0ff */
[----:B------:R-:W-:-:S05]  /*0570*/  IADD3 R3, P1, PT, R3, UR4, RZ ;  /* 0x0000000403037c10 */ /* 0x000fca000ff3e0ff */
[----:B------:R-:W-:Y:S02]  /*0580*/  IMAD.X R4, RZ, RZ, R24, P1 ;  /* 0x000000ffff047224 */ /* 0x000fe400008e0618 */
[----:B------:R-:W-:-:S03]  /*0590*/  IMAD.SHL.U32 R2, R3, 0x4, RZ ;  /* 0x0000000403027824 */ /* 0x000fc600078e00ff */
[----:B------:R-:W-:Y:S02]  /*05a0*/  SHF.L.U64.HI R3, R3, 0x2, R4 ;  /* 0x0000000203037819 */ /* 0x000fe40000010204 */
[C---:B------:R-:W-:Y:S02]  /*05b0*/  IADD3 R4, P1, PT, R2.reuse, UR16, RZ ;  /* 0x0000001002047c10 */ /* 0x040fe4000ff3e0ff */
[----:B------:R-:W-:Y:S02]  /*05c0*/  IADD3 R2, P2, PT, R2, UR18, RZ ;  /* 0x0000001202027c10 */ /* 0x000fe4000ff5e0ff */
[C---:B-1----:R-:W-:Y:S02]  /*05d0*/  IADD3.X R5, PT, PT, R3.reuse, UR17, RZ, P1, !PT ;  /* 0x0000001103057c10 */ /* 0x042fe40008ffe4ff */
[----:B------:R-:W-:-:S03]  /*05e0*/  IADD3.X R3, PT, PT, R3, UR19, RZ, P2, !PT ;  /* 0x0000001303037c10 */ /* 0x000fc600097fe4ff */
[----:B------:R-:W2:Y:S04]  /*05f0*/  LDG.E R11, desc[UR10][R4.64] ;  /* 0x0000000a040b7981 */ /* 0x000ea8000c1e1900 */
[----:B------:R-:W3:Y:S04]  /*0600*/  LDG.E R13, desc[UR10][R2.64] ;  /* 0x0000000a020d7981 */ /* 0x000ee8000c1e1900 */
[----:B------:R-:W4:Y:S01]  /*0610*/  LDG.E R23, desc[UR10][R4.64+0x80] ;  /* 0x0000800a04177981 */ /* 0x000f22000c1e1900 */
[----:B------:R-:W-:-:S03]  /*0620*/  LEA R6, R0, R7, 0x2 ;  /* 0x0000000700067211 */ /* 0x000fc600078e10ff */
[----:B------:R-:W4:Y:S04]  /*0630*/  LDG.E R9, desc[UR10][R2.64+0x80] ;  /* 0x0000800a02097981 */ /* 0x000f28000c1e1900 */
        /* <DEDUP_REMOVED lines=10> */
[----:B--2---:R0:W-:Y:S04]  /*06e0*/  STS [R7+-0x200], R11 ;  /* 0xfffe000b07007388 */ /* 0x0041e80000000800 */
[----:B---3--:R1:W-:Y:S04]  /*06f0*/  STS [R6+-0x200], R13 ;  /* 0xfffe000d06007388 */ /* 0x0083e80000000800 */
[----:B0-----:R-:W2:Y:S04]  /*0700*/  LDG.E R11, desc[UR10][R2.64+0x280] ;  /* 0x0002800a020b7981 */ /* 0x001ea8000c1e1900 */
[----:B-1----:R-:W3:Y:S04]  /*0710*/  LDG.E R13, desc[UR10][R2.64+0x300] ;  /* 0x0003000a020d7981 */ /* 0x002ee8000c1e1900 */
[----:B----4-:R-:W-:Y:S04]  /*0720*/  STS [R7+-0x180], R23 ;  /* 0xfffe801707007388 */ /* 0x010fe80000000800 */
[----:B------:R-:W-:Y:S04]  /*0730*/  STS [R6+-0x180], R9 ;  /* 0xfffe800906007388 */ /* 0x000fe80000000800 */
[----:B------:R-:W-:Y:S04]  /*0740*/  STS [R7+-0x100], R26 ;  /* 0xffff001a07007388 */ /* 0x000fe80000000800 */
[----:B------:R-:W-:Y:S04]  /*0750*/  STS [R6+-0x100], R25 ;  /* 0xffff001906007388 */ /* 0x000fe80000000800 */
[----:B------:R-:W-:Y:S04]  /*0760*/  STS [R7+-0x80], R22 ;  /* 0xffff801607007388 */ /* 0x000fe80000000800 */
[----:B------:R-:W-:Y:S04]  /*0770*/  STS [R6+-0x80], R27 ;  /* 0xffff801b06007388 */ /* 0x000fe80000000800 */
[----:B------:R-:W-:Y:S04]  /*0780*/  STS [R7], R12 ;  /* 0x0000000c07007388 */ /* 0x000fe80000000800 */
[----:B------:R-:W-:Y:S04]  /*0790*/  STS [R6], R29 ;  /* 0x0000001d06007388 */ /* 0x000fe80000000800 */
[----:B------:R-:W-:Y:S01]  /*07a0*/  STS [R7+0x80], R10 ;  /* 0x0000800a07007388 */ /* 0x000fe20000000800 */
[----:B------:R-:W-:-:S04]  /*07b0*/  UIADD3 UR8, UPT, UPT, UR8, 0x8, URZ ;  /* 0x0000000808087890 */ /* 0x000fc8000fffe0ff */
[----:B------:R-:W-:Y:S02]  /*07c0*/  UISETP.NE.AND UP0, UPT, UR8, URZ, UPT ;  /* 0x000000ff0800728c */ /* 0x000fe4000bf05270 */
[----:B------:R-:W-:Y:S01]  /*07d0*/  UIADD3 UR4, UPT, UPT, UR4, 0x100, URZ ;  /* 0x0000010004047890 */ /* 0x000fe2000fffe0ff */
[----:B--2---:R-:W-:Y:S04]  /*07e0*/  STS [R6+0x80], R11 ;  /* 0x0000800b06007388 */ /* 0x004fe80000000800 */
[----:B------:R-:W-:Y:S04]  /*07f0*/  STS [R7+0x100], R8 ;  /* 0x0001000807007388 */ /* 0x000fe80000000800 */
[----:B---3--:R-:W-:Y:S04]  /*0800*/  STS [R6+0x100], R13 ;  /* 0x0001000d06007388 */ /* 0x008fe80000000800 */
[----:B------:R0:W-:Y:S04]  /*0810*/  STS [R7+0x180], R28 ;  /* 0x0001801c07007388 */ /* 0x0001e80000000800 */
[----:B------:R1:W-:Y:S01]  /*0820*/  STS [R6+0x180], R5 ;  /* 0x0001800506007388 */ /* 0x0003e20000000800 */
[----:B0-----:R-:W-:Y:S01]  /*0830*/  VIADD R7, R7, 0x400 ;  /* 0x0000040007077836 */ /* 0x001fe20000000000 */
[----:B------:R-:W-:Y:S06]  /*0840*/  BRA.U UP0, `(.L_x_2) ;  /* 0xfffffffd00447547 */ /* 0x000fec000b83ffff */
[----:B------:R-:W-:-:S05]  /*0850*/  UMOV UR4, UR5 ;  /* 0x0000000500047c82 */ /* 0x000fca0008000000 */
.L_x_1:
[----:B------:R-:W-:-:S09]  /*0860*/  UISETP.NE.AND UP0, UPT, UR14, URZ, UPT ;  /* 0x000000ff0e00728c */ /* 0x000fd2000bf05270 */
[----:B------:R-:W-:Y:S05]  /*0870*/  BRA.U !UP0, `(.L_x_0) ;  /* 0x0000000508f87547 */ /* 0x000fea000b800000 */
[----:B------:R-:W-:Y:S02]  /*0880*/  UIADD3 UR8, UPT, UPT, UR14, -0x1, URZ ;  /* 0xffffffff0e087890 */ /* 0x000fe4000fffe0ff */
[----:B------:R-:W-:Y:S02]  /*0890*/  UISETP.NE.AND UP1, UPT, UR15, URZ, UPT ;  /* 0x000000ff0f00728c */ /* 0x000fe4000bf25270 */
[----:B------:R-:W-:-:S09]  /*08a0*/  UISETP.GE.U32.AND UP0, UPT, UR8, 0x3, UPT ;  /* 0x000000030800788c */ /* 0x000fd2000bf06070 */
[----:B------:R-:W-:Y:S05]  /*08b0*/  BRA.U !UP0, `(.L_x_3) ;  /* 0x0000000108f47547 */ /* 0x000fea000b800000 */
[----:B------:R-:W0:Y:S01]  /*08c0*/  LDCU.128 UR20, c[0x0][0x390] ;  /* 0x00007200ff1477ac */ /* 0x000e220008000c00 */
[----:B------:R-:W-:Y:S01]  /*08d0*/  IMAD.IADD R12, R18, 0x1, R17 ;  /* 0x00000001120c7824 */ /* 0x000fe200078e0211 */
[----:B------:R-:W-:-:S04]  /*08e0*/  USHF.L.U32 UR12, UR4, 0x5, URZ ;  /* 0x00000005040c7899 */ /* 0x000fc800080006ff */
[----:B------:R-:W-:Y:S02]  /*08f0*/  UIADD3 UR8, UPT, UPT, UR12, 0x20, URZ ;  /* 0x000000200c087890 */ /* 0x000fe4000fffe0ff */
[----:B------:R-:W-:Y:S01]  /*0900*/  IADD3 R4, P1, PT, R12, UR12, RZ ;  /* 0x0000000c0c047c10 */ /* 0x000fe2000ff3e0ff */
[----:B------:R-:W-:Y:S02]  /*0910*/  UIADD3 UR9, UPT, UPT, UR12, 0x40, URZ ;  /* 0x000000400c097890 */ /* 0x000fe4000fffe0ff */
[----:B------:R-:W-:Y:S01]  /*0920*/  UIADD3 UR16, UPT, UPT, UR12, 0x60, URZ ;  /* 0x000000600c107890 */ /* 0x000fe2000fffe0ff */
[----:B------:R-:W-:Y:S01]  /*0930*/  IADD3.X R3, PT, PT, RZ, R24, RZ, P1, !PT ;  /* 0x00000018ff037210 */ /* 0x000fe20000ffe4ff */
[----:B------:R-:W-:-:S03]  /*0940*/  IMAD.SHL.U32 R22, R4, 0x4, RZ ;  /* 0x0000000404167824 */ /* 0x000fc600078e00ff */
[----:B------:R-:W-:Y:S02]  /*0950*/  SHF.L.U64.HI R4, R4, 0x2, R3 ;  /* 0x0000000204047819 */ /* 0x000fe40000010203 */
[----:B0-----:R-:W-:-:S04]  /*0960*/  IADD3 R2, P1, PT, R22, UR20, RZ ;  /* 0x0000001416027c10 */ /* 0x001fc8000ff3e0ff */
[----:B------:R-:W-:Y:S02]  /*0970*/  IADD3.X R3, PT, PT, R4, UR21, RZ, P1, !PT ;  /* 0x0000001504037c10 */ /* 0x000fe40008ffe4ff */
[C---:B------:R-:W-:Y:S02]  /*0980*/  IADD3 R8, P1, PT, R12.reuse, UR8, RZ ;  /* 0x000000080c087c10 */ /* 0x040fe4000ff3e0ff */
[C---:B------:R-:W-:Y:S01]  /*0990*/  IADD3 R10, P2, PT, R12.reuse, UR9, RZ ;  /* 0x000000090c0a7c10 */ /* 0x040fe2000ff5e0ff */
[----:B------:R0:W2:Y:S01]  /*09a0*/  LDG.E R25, desc[UR10][R2.64] ;  /* 0x0000000a02197981 */ /* 0x0000a2000c1e1900 */
[----:B------:R-:W-:Y:S01]  /*09b0*/  IADD3 R12, P3, PT, R12, UR16, RZ ;  /* 0x000000100c0c7c10 */ /* 0x000fe2000ff7e0ff */
[--C-:B------:R-:W-:Y:S01]  /*09c0*/  IMAD.X R9, RZ, RZ, R24.reuse, P1 ;  /* 0x000000ffff097224 */ /* 0x100fe200008e0618 */
[----:B------:R-:W-:Y:S02]  /*09d0*/  IADD3.X R11, PT, PT, RZ, R24, RZ, P2, !PT ;  /* 0x00000018ff0b7210 */ /* 0x000fe400017fe4ff */
[----:B------:R-:W-:Y:S01]  /*09e0*/  IADD3 R22, P1, PT, R22, UR22, RZ ;  /* 0x0000001616167c10 */ /* 0x000fe2000ff3e0ff */
[----:B------:R-:W-:Y:S01]  /*09f0*/  IMAD.X R13, RZ, RZ, R24, P3 ;  /* 0x000000ffff0d7224 */ /* 0x000fe200018e0618 */
[C---:B------:R-:W-:Y:S01]  /*0a00*/  SHF.L.U64.HI R9, R8.reuse, 0x2, R9 ;  /* 0x0000000208097819 */ /* 0x040fe20000010209 */
[----:B------:R-:W-:Y:S01]  /*0a10*/  IMAD.SHL.U32 R8, R8, 0x4, RZ ;  /* 0x0000000408087824 */ /* 0x000fe200078e00ff */
[----:B------:R-:W-:-:S02]  /*0a20*/  SHF.L.U64.HI R11, R10, 0x2, R11 ;  /* 0x000000020a0b7819 */ /* 0x000fc4000001020b */
[----:B------:R-:W-:Y:S02]  /*0a30*/  SHF.L.U32 R10, R10, 0x2, RZ ;  /* 0x000000020a0a7819 */ /* 0x000fe400000006ff */
[C---:B------:R-:W-:Y:S01]  /*0a40*/  SHF.L.U64.HI R13, R12.reuse, 0x2, R13 ;  /* 0x000000020c0d7819 */ /* 0x040fe2000001020d */
[----:B------:R-:W-:Y:S01]  /*0a50*/  IMAD.SHL.U32 R12, R12, 0x4, RZ ;  /* 0x000000040c0c7824 */ /* 0x000fe200078e00ff */
[----:B------:R-:W-:Y:S02]  /*0a60*/  IADD3.X R23, PT, PT, R4, UR23, RZ, P1, !PT ;  /* 0x0000001704177c10 */ /* 0x000fe40008ffe4ff */
[C---:B0-----:R-:W-:Y:S02]  /*0a70*/  IADD3 R2, P1, PT, R8.reuse, UR20, RZ ;  /* 0x0000001408027c10 */ /* 0x041fe4000ff3e0ff */
[----:B------:R-:W-:Y:S01]  /*0a80*/  IADD3 R8, P2, PT, R8, UR22, RZ ;  /* 0x0000001608087c10 */ /* 0x000fe2000ff5e0ff */
[----:B------:R0:W3:Y:S01]  /*0a90*/  LDG.E R22, desc[UR10][R22.64] ;  /* 0x0000000a16167981 */ /* 0x0000e2000c1e1900 */
[----:B------:R-:W-:-:S02]  /*0aa0*/  IADD3 R4, P3, PT, R10, UR20, RZ ;  /* 0x000000140a047c10 */ /* 0x000fc4000ff7e0ff */
[----:B------:R-:W-:Y:S02]  /*0ab0*/  IADD3 R10, P4, PT, R10, UR22, RZ ;  /* 0x000000160a0a7c10 */ /* 0x000fe4000ff9e0ff */
[C---:B-1----:R-:W-:Y:S02]  /*0ac0*/  IADD3 R6, P5, PT, R12.reuse, UR20, RZ ;  /* 0x000000140c067c10 */ /* 0x042fe4000ffbe0ff */
[C---:B------:R-:W-:Y:S02]  /*0ad0*/  IADD3.X R3, PT, PT, R9.reuse, UR21, RZ, P1, !PT ;  /* 0x0000001509037c10 */ /* 0x040fe40008ffe4ff */
[----:B------:R-:W-:Y:S02]  /*0ae0*/  IADD3 R12, P6, PT, R12, UR22, RZ ;  /* 0x000000160c0c7c10 */ /* 0x000fe4000ffde0ff */
[----:B------:R-:W-:Y:S01]  /*0af0*/  IADD3.X R9, PT, PT, R9, UR23, RZ, P2, !PT ;  /* 0x0000001709097c10 */ /* 0x000fe200097fe4ff */
[----:B------:R1:W4:Y:S01]  /*0b00*/  LDG.E R2, desc[UR10][R2.64] ;  /* 0x0000000a02027981 */ /* 0x000322000c1e1900 */
[----:B------:R-:W-:-:S02]  /*0b10*/  IADD3.X R5, PT, PT, R11, UR21, RZ, P3, !PT ;  /* 0x000000150b057c10 */ /* 0x000fc40009ffe4ff */
[----:B------:R-:W-:Y:S01]  /*0b20*/  IADD3.X R11, PT, PT, R11, UR23, RZ, P4, !PT ;  /* 0x000000170b0b7c10 */ /* 0x000fe2000a7fe4ff */
[----:B------:R-:W4:Y:S01]  /*0b30*/  LDG.E R8, desc[UR10][R8.64] ;  /* 0x0000000a08087981 */ /* 0x000f22000c1e1900 */
[C---:B------:R-:W-:Y:S02]  /*0b40*/  IADD3.X R7, PT, PT, R13.reuse, UR21, RZ, P5, !PT ;  /* 0x000000150d077c10 */ /* 0x040fe4000affe4ff */
[----:B------:R-:W-:Y:S01]  /*0b50*/  IADD3.X R13, PT, PT, R13, UR23, RZ, P6, !PT ;  /* 0x000000170d0d7c10 */ /* 0x000fe2000b7fe4ff */
[----:B------:R-:W4:Y:S04]  /*0b60*/  LDG.E R4, desc[UR10][R4.64] ;  /* 0x0000000a04047981 */ /* 0x000f28000c1e1900 */
[----:B------:R-:W4:Y:S04]  /*0b70*/  LDG.E R10, desc[UR10][R10.64] ;  /* 0x0000000a0a0a7981 */ /* 0x000f28000c1e1900 */
[----:B------:R-:W4:Y:S04]  /*0b80*/  LDG.E R6, desc[UR10][R6.64] ;  /* 0x0000000a06067981 */ /* 0x000f28000c1e1900 */
[----:B------:R-:W4:Y:S01]  /*0b90*/  LDG.E R12, desc[UR10][R12.64] ;  /* 0x0000000a0c0c7981 */ /* 0x000f22000c1e1900 */
[----:B------:R-:W1:Y:S01]  /*0ba0*/  S2UR UR9, SR_CgaCtaId ;  /* 0x00000000000979c3 */ /* 0x000e620000008800 */
[----:B------:R-:W-:Y:S01]  /*0bb0*/  UMOV UR8, 0x400 ;  /* 0x0000040000087882 */ /* 0x000fe20000000000 */
[----:B0-----:R-:W-:Y:S01]  /*0bc0*/  VIADD R23, R17, UR12 ;  /* 0x0000000c11177c36 */ /* 0x001fe20008000000 */
[----:B-1----:R-:W-:-:S06]  /*0bd0*/  ULEA UR8, UR9, UR8, 0x18 ;  /* 0x0000000809087291 */ /* 0x002fcc000f8ec0ff */
[----:B------:R-:W-:-:S04]  /*0be0*/  LEA R23, R23, UR8, 0x2 ;  /* 0x0000000817177c11 */ /* 0x000fc8000f8e10ff */
[----:B------:R-:W-:Y:S01]  /*0bf0*/  LEA R3, R0, R23, 0x2 ;  /* 0x0000001700037211 */ /* 0x000fe200078e10ff */
[----:B------:R-:W-:Y:S01]  /*0c00*/  UIADD3 UR4, UPT, UPT, UR4, 0x4, URZ ;  /* 0x0000000404047890 */ /* 0x000fe2000fffe0ff */
[----:B--2---:R0:W-:Y:S04]  /*0c10*/  STS [R23], R25 ;  /* 0x0000001917007388 */ /* 0x0041e80000000800 */
[----:B---3--:R0:W-:Y:S04]  /*0c20*/  STS [R3], R22 ;  /* 0x0000001603007388 */ /* 0x0081e80000000800 */
[----:B----4-:R0:W-:Y:S04]  /*0c30*/  STS [R23+0x80], R2 ;  /* 0x0000800217007388 */ /* 0x0101e80000000800 */
[----:B------:R0:W-:Y:S04]  /*0c40*/  STS [R3+0x80], R8 ;  /* 0x0000800803007388 */ /* 0x0001e80000000800 */
[----:B------:R0:W-:Y:S04]  /*0c50*/  STS [R23+0x100], R4 ;  /* 0x0001000417007388 */ /* 0x0001e80000000800 */
[----:B------:R0:W-:Y:S04]  /*0c60*/  STS [R3+0x100], R10 ;  /* 0x0001000a03007388 */ /* 0x0001e80000000800 */
[----:B------:R0:W-:Y:S04]  /*0c70*/  STS [R23+0x180], R6 ;  /* 0x0001800617007388 */ /* 0x0001e80000000800 */
[----:B------:R0:W-:Y:S02]  /*0c80*/  STS [R3+0x180], R12 ;  /* 0x0001800c03007388 */ /* 0x0001e40000000800 */
.L_x_3:
[----:B------:R-:W-:Y:S05]  /*0c90*/  BRA.U !UP1, `(.L_x_0) ;  /* 0x0000000109f07547 */ /* 0x000fea000b800000 */
[----:B------:R-:W-:Y:S02]  /*0ca0*/  UISETP.NE.AND UP0, UPT, UR15, 0x1, UPT ;  /* 0x000000010f00788c */ /* 0x000fe4000bf05270 */
[----:B------:R-:W-:-:S07]  /*0cb0*/  UISETP.NE.AND UP1, UPT, UR6, URZ, UPT ;  /* 0x000000ff0600728c */ /* 0x000fce000bf25270 */
[----:B------:R-:W-:Y:S05]  /*0cc0*/  BRA.U !UP0, `(.L_x_4) ;  /* 0x00000001088c7547 */ /* 0x000fea000b800000 */
[----:B------:R-:W-:Y:S01]  /*0cd0*/  USHF.L.U32 UR12, UR4, 0x5, URZ ;  /* 0x00000005040c7899 */ /* 0x000fe200080006ff */
[----:B01----:R-:W-:Y:S01]  /*0ce0*/  IMAD.IADD R6, R18, 0x1, R17 ;  /* 0x0000000112067824 */ /* 0x003fe200078e0211 */
[----:B------:R-:W0:Y:S02]  /*0cf0*/  LDCU.128 UR16, c[0x0][0x390] ;  /* 0x00007200ff1077ac */ /* 0x000e240008000c00 */
[----:B------:R-:W-:Y:S02]  /*0d00*/  UIADD3 UR8, UPT, UPT, UR12, 0x20, URZ ;  /* 0x000000200c087890 */ /* 0x000fe4000fffe0ff */
[----:B------:R-:W-:-:S04]  /*0d10*/  IADD3 R2, P1, PT, R6, UR12, RZ ;  /* 0x0000000c06027c10 */ /* 0x000fc8000ff3e0ff */
[----:B------:R-:W-:Y:S01]  /*0d20*/  IADD3 R6, P2, PT, R6, UR8, RZ ;  /* 0x0000000806067c10 */ /* 0x000fe2000ff5e0ff */
[----:B------:R-:W-:Y:S02]  /*0d30*/  IMAD.X R3, RZ, RZ, R24, P1 ;  /* 0x000000ffff037224 */ /* 0x000fe400008e0618 */
[----:B------:R-:W-:Y:S01]  /*0d40*/  IMAD.SHL.U32 R4, R2, 0x4, RZ ;  /* 0x0000000402047824 */ /* 0x000fe200078e00ff */
[----:B------:R-:W-:Y:S01]  /*0d50*/  IADD3.X R7, PT, PT, RZ, R24, RZ, P2, !PT ;  /* 0x00000018ff077210 */ /* 0x000fe200017fe4ff */
[----:B------:R-:W-:Y:S01]  /*0d60*/  IMAD.SHL.U32 R8, R6, 0x4, RZ ;  /* 0x0000000406087824 */ /* 0x000fe200078e00ff */
[----:B------:R-:W-:Y:S02]  /*0d70*/  SHF.L.U64.HI R5, R2, 0x2, R3 ;  /* 0x0000000202057819 */ /* 0x000fe40000010203 */
[----:B0-----:R-:W-:Y:S02]  /*0d80*/  IADD3 R2, P1, PT, R4, UR16, RZ ;  /* 0x0000001004027c10 */ /* 0x001fe4000ff3e0ff */
[----:B------:R-:W-:-:S02]  /*0d90*/  SHF.L.U64.HI R9, R6, 0x2, R7 ;  /* 0x0000000206097819 */ /* 0x000fc40000010207 */
[----:B------:R-:W-:Y:S02]  /*0da0*/  IADD3 R4, P2, PT, R4, UR18, RZ ;  /* 0x0000001204047c10 */ /* 0x000fe4000ff5e0ff */
[C---:B------:R-:W-:Y:S02]  /*0db0*/  IADD3 R6, P3, PT, R8.reuse, UR16, RZ ;  /* 0x0000001008067c10 */ /* 0x040fe4000ff7e0ff */
[----:B------:R-:W-:Y:S02]  /*0dc0*/  IADD3 R8, P4, PT, R8, UR18, RZ ;  /* 0x0000001208087c10 */ /* 0x000fe4000ff9e0ff */
[C---:B------:R-:W-:Y:S02]  /*0dd0*/  IADD3.X R3, PT, PT, R5.reuse, UR17, RZ, P1, !PT ;  /* 0x0000001105037c10 */ /* 0x040fe40008ffe4ff */
[----:B------:R-:W-:Y:S02]  /*0de0*/  IADD3.X R5, PT, PT, R5, UR19, RZ, P2, !PT ;  /* 0x0000001305057c10 */ /* 0x000fe400097fe4ff */
[C---:B------:R-:W-:Y:S01]  /*0df0*/  IADD3.X R7, PT, PT, R9.reuse, UR17, RZ, P3, !PT ;  /* 0x0000001109077c10 */ /* 0x040fe20009ffe4ff */
[----:B------:R-:W2:Y:S01]  /*0e00*/  LDG.E R2, desc[UR10][R2.64] ;  /* 0x0000000a02027981 */ /* 0x000ea2000c1e1900 */
[----:B------:R-:W-:-:S03]  /*0e10*/  IADD3.X R9, PT, PT, R9, UR19, RZ, P4, !PT ;  /* 0x0000001309097c10 */ /* 0x000fc6000a7fe4ff */
[----:B------:R-:W3:Y:S04]  /*0e20*/  LDG.E R4, desc[UR10][R4.64] ;  /* 0x0000000a04047981 */ /* 0x000ee8000c1e1900 */
[----:B------:R-:W4:Y:S04]  /*0e30*/  LDG.E R6, desc[UR10][R6.64] ;  /* 0x0000000a06067981 */ /* 0x000f28000c1e1900 */
[----:B------:R-:W4:Y:S01]  /*0e40*/  LDG.E R8, desc[UR10][R8.64] ;  /* 0x0000000a08087981 */ /* 0x000f22000c1e1900 */
[----:B------:R-:W0:Y:S01]  /*0e50*/  S2UR UR9, SR_CgaCtaId ;  /* 0x00000000000979c3 */ /* 0x000e220000008800 */
[----:B------:R-:W-:Y:S01]  /*0e60*/  UMOV UR8, 0x400 ;  /* 0x0000040000087882 */ /* 0x000fe20000000000 */
[----:B------:R-:W-:Y:S01]  /*0e70*/  IADD3 R10, PT, PT, R17, UR12, RZ ;  /* 0x0000000c110a7c10 */ /* 0x000fe2000fffe0ff */
[----:B0-----:R-:W-:-:S06]  /*0e80*/  ULEA UR8, UR9, UR8, 0x18 ;  /* 0x0000000809087291 */ /* 0x001fcc000f8ec0ff */
[----:B------:R-:W-:-:S05]  /*0e90*/  LEA R11, R10, UR8, 0x2 ;  /* 0x000000080a0b7c11 */ /* 0x000fca000f8e10ff */
[----:B------:R-:W-:Y:S01]  /*0ea0*/  IMAD R13, R0, 0x4, R11 ;  /* 0x00000004000d7824 */ /* 0x000fe200078e020b */
[----:B------:R-:W-:Y:S01]  /*0eb0*/  UIADD3 UR4, UPT, UPT, UR4, 0x2, URZ ;  /* 0x0000000204047890 */ /* 0x000fe2000fffe0ff */
[----:B--2---:R2:W-:Y:S04]  /*0ec0*/  STS [R11], R2 ;  /* 0x000000020b007388 */ /* 0x0045e80000000800 */
[----:B---3--:R2:W-:Y:S04]  /*0ed0*/  STS [R13], R4 ;  /* 0x000000040d007388 */ /* 0x0085e80000000800 */
[----:B----4-:R2:W-:Y:S04]  /*0ee0*/  STS [R11+0x80], R6 ;  /* 0x000080060b007388 */ /* 0x0105e80000000800 */
[----:B------:R2:W-:Y:S02]  /*0ef0*/  STS [R13+0x80], R8 ;  /* 0x000080080d007388 */ /* 0x0005e40000000800 */
.L_x_4:
[----:B------:R-:W-:Y:S05]  /*0f00*/  BRA.U !UP1, `(.L_x_0) ;  /* 0x0000000109547547 */ /* 0x000fea000b800000 */
[----:B------:R-:W3:Y:S01]  /*0f10*/  LDCU.128 UR16, c[0x0][0x390] ;  /* 0x00007200ff1077ac */ /* 0x000ee20008000c00 */
[----:B-1----:R-:W-:Y:S01]  /*0f20*/  IMAD.IADD R5, R18, 0x1, R17 ;  /* 0x0000000112057824 */ /* 0x002fe200078e0211 */
[----:B------:R-:W-:-:S06]  /*0f30*/  USHF.L.U32 UR9, UR4, 0x5, URZ ;  /* 0x0000000504097899 */ /* 0x000fcc00080006ff */
[----:B------:R-:W-:-:S04]  /*0f40*/  IADD3 R5, P1, PT, R5, UR9, RZ ;  /* 0x0000000905057c10 */ /* 0x000fc8000ff3e0ff */
[----:B------:R-:W-:Y:S01]  /*0f50*/  IADD3.X R24, PT, PT, RZ, R24, RZ, P1, !PT ;  /* 0x00000018ff187210 */ /* 0x000fe20000ffe4ff */
[----:B0-2---:R-:W-:-:S03]  /*0f60*/  IMAD.SHL.U32 R4, R5, 0x4, RZ ;  /* 0x0000000405047824 */ /* 0x005fc600078e00ff */
[----:B------:R-:W-:Y:S02]  /*0f70*/  SHF.L.U64.HI R5, R5, 0x2, R24 ;  /* 0x0000000205057819 */ /* 0x000fe40000010218 */
[C---:B---3--:R-:W-:Y:S02]  /*0f80*/  IADD3 R2, P1, PT, R4.reuse, UR16, RZ ;  /* 0x0000001004027c10 */ /* 0x048fe4000ff3e0ff */
[----:B------:R-:W-:Y:S02]  /*0f90*/  IADD3 R4, P2, PT, R4, UR18, RZ ;  /* 0x0000001204047c10 */ /* 0x000fe4000ff5e0ff */
[C---:B------:R-:W-:Y:S02]  /*0fa0*/  IADD3.X R3, PT, PT, R5.reuse, UR17, RZ, P1, !PT ;  /* 0x0000001105037c10 */ /* 0x040fe40008ffe4ff */
[----:B------:R-:W-:-:S03]  /*0fb0*/  IADD3.X R5, PT, PT, R5, UR19, RZ, P2, !PT ;  /* 0x0000001305057c10 */ /* 0x000fc600097fe4ff */
[----:B------:R-:W2:Y:S04]  /*0fc0*/  LDG.E R2, desc[UR10][R2.64] ;  /* 0x0000000a02027981 */ /* 0x000ea8000c1e1900 */
[----:B------:R-:W3:Y:S01]  /*0fd0*/  LDG.E R4, desc[UR10][R4.64] ;  /* 0x0000000a04047981 */ /* 0x000ee2000c1e1900 */
[----:B------:R-:W0:Y:S01]  /*0fe0*/  S2UR UR8, SR_CgaCtaId ;  /* 0x00000000000879c3 */ /* 0x000e220000008800 */
[----:B------:R-:W-:Y:S01]  /*0ff0*/  UMOV UR4, 0x400 ;  /* 0x0000040000047882 */ /* 0x000fe20000000000 */
[----:B------:R-:W-:Y:S01]  /*1000*/  VIADD R6, R17, UR9 ;  /* 0x0000000911067c36 */ /* 0x000fe20008000000 */
[----:B0-----:R-:W-:-:S06]  /*1010*/  ULEA UR4, UR8, UR4, 0x18 ;  /* 0x0000000408047291 */ /* 0x001fcc000f8ec0ff */
[----:B------:R-:W-:-:S04]  /*1020*/  LEA R7, R6, UR4, 0x2 ;  /* 0x0000000406077c11 */ /* 0x000fc8000f8e10ff */
[----:B------:R-:W-:Y:S01]  /*1030*/  LEA R9, R0, R7, 0x2 ;  /* 0x0000000700097211 */ /* 0x000fe200078e10ff */
[----:B--2---:R4:W-:Y:S04]  /*1040*/  STS [R7], R2 ;  /* 0x0000000207007388 */ /* 0x0049e80000000800 */
[----:B---3--:R4:W-:Y:S02]  /*1050*/  STS [R9], R4 ;  /* 0x0000000409007388 */ /* 0x0089e40000000800 */
.L_x_0:
[----:B------:R-:W3:Y:S01]  /*1060*/  LDCU UR4, c[0x0][0x3c4] ;  /* 0x00007880ff0477ac */ /* 0x000ee20008000800 */
[----:B------:R-:W1:Y:S08]  /*1070*/  S2UR UR9, SR_CgaCtaId ;  /* 0x00000000000979c3 */ /* 0x000e700000008800 */
[----:B------:R-:W-:Y:S01]  /*1080*/  BAR.SYNC.DEFER_BLOCKING 0x0 ;  /* 0x0000000000007b1d */ /* 0x000fe20000010000 */
[----:B------:R-:W-:-:S05]  /*1090*/  ISETP.NE.AND P2, PT, R17, RZ, PT ;  /* 0x000000ff1100720c */ /* 0x000fca0003f45270 */
[----:B------:R-:W-:Y:S01]  /*10a0*/  BSSY.RECONVERGENT B0, `(.L_x_5) ;  /* 0x0000045000007945 */ /* 0x000fe20003800200 */
[----:B---3--:R-:W-:-:S04]  /*10b0*/  USHF.R.S32.HI UR8, URZ, 0x1f, UR4 ;  /* 0x0000001fff087899 */ /* 0x008fc80008011404 */
[----:B------:R-:W-:-:S04]  /*10c0*/  ULEA.HI UR8, UR8, UR4, URZ, 0x5 ;  /* 0x0000000408087291 */ /* 0x000fc8000f8f28ff */
[----:B------:R-:W-:Y:S01]  /*10d0*/  ULOP3.LUT UR12, UR8, 0xffffffe0, URZ, 0xc0, !UPT ;  /* 0xffffffe0080c7892 */ /* 0x000fe2000f8ec0ff */
[----:B0-2-4-:R-:W0:Y:S02]  /*10e0*/  @P0 LDS R2, [R16+-0x80] ;  /* 0xffff800010020984 */ /* 0x015e240000000800 */
[----:B------:R-:W-:Y:S02]  /*10f0*/  UMOV UR8, 0x400 ;  /* 0x0000040000087882 */ /* 0x000fe40000000000 */
[----:B-1----:R-:W-:Y:S01]  /*1100*/  ULEA UR8, UR9, UR8, 0x18 ;  /* 0x0000000809087291 */ /* 0x002fe2000f8ec0ff */
[----:B------:R-:W-:-:S03]  /*1110*/  VIADD R0, R17, UR12 ;  /* 0x0000000c11007c36 */ /* 0x000fc60008000000 */
[----:B------:R-:W-:Y:S02]  /*1120*/  ULEA UR4, UR4, UR8, 0x3 ;  /* 0x0000000804047291 */ /* 0x000fe4000f8e18ff */
[----:B------:R-:W-:-:S05]  /*1130*/  LEA R4, R0, UR8, 0x2 ;  /* 0x0000000800047c11 */ /* 0x000fca000f8e10ff */
[----:B------:R-:W1:Y:S01]  /*1140*/  @P0 LDS R0, [R4+-0x80] ;  /* 0xffff800004000984 */ /* 0x000e620000000800 */
[----:B0-----:R-:W-:Y:S01]  /*1150*/  @P0 FMUL R15, R2, R2 ;  /* 0x00000002020f0220 */ /* 0x001fe20000400000 */
[----:B-1----:R-:W-:-:S04]  /*1160*/  @P0 FMUL R14, R0, R0 ;  /* 0x00000000000e0220 */ /* 0x002fc80000400000 */
[----:B------:R-:W0:Y:S04]  /*1170*/  SHFL.DOWN PT, R0, R15, 0x10, 0x1f ;  /* 0x0a001f000f007f89 */ /* 0x000e2800000e0000 */
[----:B------:R-:W1:Y:S01]  /*1180*/  SHFL.DOWN PT, R3, R14, 0x10, 0x1f ;  /* 0x0a001f000e037f89 */ /* 0x000e6200000e0000 */
[----:B0-----:R-:W-:Y:S01]  /*1190*/  FADD R0, R0, R15 ;  /* 0x0000000f00007221 */ /* 0x001fe20000000000 */
[----:B-1----:R-:W-:-:S04]  /*11a0*/  FADD R3, R3, R14 ;  /* 0x0000000e03037221 */ /* 0x002fc80000000000 */
        /* <DEDUP_REMOVED lines=15> */
[----:B-1----:R-:W-:Y:S01]  /*12a0*/  FADD R14, R6, R3 ;  /* 0x00000003060e7221 */ /* 0x002fe20000000000 */
[----:B------:R-:W-:Y:S06]  /*12b0*/  @P2 BRA `(.L_x_6) ;  /* 0x00000000008c2947 */ /* 0x000fec0003800000 */
[----:B------:R-:W-:Y:S01]  /*12c0*/  FADD R0, RZ, R14 ;  /* 0x0000000eff007221 */ /* 0x000fe20000000000 */
[----:B------:R-:W-:Y:S01]  /*12d0*/  BSSY.RECONVERGENT B1, `(.L_x_7) ;  /* 0x000000e000017945 */ /* 0x000fe20003800200 */
[----:B------:R-:W-:Y:S02]  /*12e0*/  FADD R3, RZ, R15 ;  /* 0x0000000fff037221 */ /* 0x000fe40000000000 */
[----:B------:R-:W-:Y:S01]  /*12f0*/  VIADD R2, R0, 0xf3000000 ;  /* 0xf300000000027836 */ /* 0x000fe20000000000 */
[----:B------:R0:W1:Y:S04]  /*1300*/  MUFU.RSQ R7, R0 ;  /* 0x0000000000077308 */ /* 0x0000680000001400 */
[----:B------:R-:W-:-:S13]  /*1310*/  ISETP.GT.U32.AND P0, PT, R2, 0x727fffff, PT ;  /* 0x727fffff0200780c */ /* 0x000fda0003f04070 */
[----:B01----:R-:W-:Y:S05]  /*1320*/  @!P0 BRA `(.L_x_8) ;  /* 0x0000000000108947 */ /* 0x003fea0003800000 */
[----:B------:R-:W-:-:S07]  /*1330*/  MOV R9, 0x1350 ;  /* 0x0000135000097802 */ /* 0x000fce0000000f00 */
[----:B-----5:R-:W-:Y:S05]  /*1340*/  CALL.REL.NOINC `($__internal_0_$__cuda_sm20_sqrt_rn_f32_slowpath) ;  /* 0x0000000c00dc7944 */ /* 0x020fea0003c00000 */
[----:B------:R-:W-:Y:S01]  /*1350*/  MOV R5, R0 ;  /* 0x0000000000057202 */ /* 0x000fe20000000f00 */
[----:B------:R-:W-:Y:S06]  /*1360*/  BRA `(.L_x_9) ;  /* 0x0000000000107947 */ /* 0x000fec0003800000 */
.L_x_8:
[----:B------:R-:W-:Y:S01]  /*1370*/  FMUL.FTZ R5, R0, R7 ;  /* 0x0000000700057220 */ /* 0x000fe20000410000 */
[----:B------:R-:W-:-:S03]  /*1380*/  FMUL.FTZ R2, R7, 0.5 ;  /* 0x3f00000007027820 */ /* 0x000fc60000410000 */
[----:B------:R-:W-:-:S04]  /*1390*/  FFMA R0, -R5, R5, R0 ;  /* 0x0000000505007223 */ /* 0x000fc80000000100 */
[----:B------:R-:W-:-:S07]  /*13a0*/  FFMA R5, R0, R2, R5 ;  /* 0x0000000200057223 */ /* 0x000fce0000000005 */
.L_x_9:
[----:B------:R-:W-:Y:S05]  /*13b0*/  BSYNC.RECONVERGENT B1 ;  /* 0x0000000000017941 */ /* 0x000fea0003800200 */
.L_x_7:
[----:B------:R-:W0:Y:S01]  /*13c0*/  LDCU UR8, c[0x0][0x3cc] ;  /* 0x00007980ff0877ac */ /* 0x000e220008000800 */
[----:B------:R-:W-:Y:S01]  /*13d0*/  VIADD R0, R3, 0xf3000000 ;  /* 0xf300000003007836 */ /* 0x000fe20000000000 */
[----:B------:R1:W2:Y:S01]  /*13e0*/  MUFU.RSQ R4, R3 ;  /* 0x0000000300047308 */ /* 0x0002a20000001400 */
[----:B------:R-:W-:Y:S03]  /*13f0*/  BSSY.RECONVERGENT B1, `(.L_x_10) ;  /* 0x000000c000017945 */ /* 0x000fe60003800200 */
[----:B------:R-:W-:Y:S01]  /*1400*/  ISETP.GT.U32.AND P0, PT, R0, 0x727fffff, PT ;  /* 0x727fffff0000780c */ /* 0x000fe20003f04070 */
[----:B0----5:R-:W-:-:S12]  /*1410*/  FFMA R2, -R5, UR8, R20 ;  /* 0x0000000805027c23 */ /* 0x021fd80008000114 */
[----:B-12---:R-:W-:Y:S05]  /*1420*/  @!P0 BRA `(.L_x_11) ;  /* 0x0000000000108947 */ /* 0x006fea0003800000 */
[----:B------:R-:W-:Y:S01]  /*1430*/  IMAD.MOV.U32 R0, RZ, RZ, R3 ;  /* 0x000000ffff007224 */ /* 0x000fe200078e0003 */
[----:B------:R-:W-:-:S07]  /*1440*/  MOV R9, 0x1460 ;  /* 0x0000146000097802 */ /* 0x000fce0000000f00 */
[----:B------:R-:W-:Y:S05]  /*1450*/  CALL.REL.NOINC `($__internal_0_$__cuda_sm20_sqrt_rn_f32_slowpath) ;  /* 0x0000000c00987944 */ /* 0x000fea0003c00000 */
[----:B------:R-:W-:Y:S05]  /*1460*/  BRA `(.L_x_12) ;  /* 0x0000000000107947 */ /* 0x000fea0003800000 */
.L_x_11:
[----:B------:R-:W-:Y:S01]  /*1470*/  FMUL.FTZ R0, R3, R4 ;  /* 0x0000000403007220 */ /* 0x000fe20000410000 */
[----:B------:R-:W-:-:S03]  /*1480*/  FMUL.FTZ R4, R4, 0.5 ;  /* 0x3f00000004047820 */ /* 0x000fc60000410000 */
[----:B------:R-:W-:-:S04]  /*1490*/  FFMA R3, -R0, R0, R3 ;  /* 0x0000000000037223 */ /* 0x000fc80000000103 */
[----:B------:R-:W-:-:S07]  /*14a0*/  FFMA R0, R3, R4, R0 ;  /* 0x0000000403007223 */ /* 0x000fce0000000000 */
.L_x_12:
[----:B------:R-:W-:Y:S05]  /*14b0*/  BSYNC.RECONVERGENT B1 ;  /* 0x0000000000017941 */ /* 0x000fea0003800200 */
.L_x_10:
[----:B------:R-:W0:Y:S02]  /*14c0*/  LDCU UR8, c[0x0][0x3cc] ;  /* 0x00007980ff0877ac */ /* 0x000e240008000800 */
[----:B0-----:R-:W-:-:S05]  /*14d0*/  FFMA R3, R0, UR8, R19 ;  /* 0x0000000800037c23 */ /* 0x001fca0008000013 */
[----:B------:R0:W-:Y:S02]  /*14e0*/  STS.64 [UR4], R2 ;  /* 0x00000002ff007988 */ /* 0x0001e40008000a04 */
.L_x_6:
[----:B------:R-:W-:Y:S05]  /*14f0*/  BSYNC.RECONVERGENT B0 ;  /* 0x0000000000007941 */ /* 0x000fea0003800200 */
.L_x_5:
[----:B------:R-:W-:Y:S01]  /*1500*/  BAR.SYNC.DEFER_BLOCKING 0x0 ;  /* 0x0000000000007b1d */ /* 0x000fe20000010000 */
[----:B------:R-:W-:Y:S02]  /*1510*/  HFMA2 R11, -RZ, RZ, 1.875, 0 ;  /* 0x3f800000ff0b7431 */ /* 0x000fe400000001ff */
[----:B------:R-:W-:Y:S02]  /*1520*/  IMAD.MOV.U32 R6, RZ, RZ, RZ ;  /* 0x000000ffff067224 */ /* 0x000fe400078e00ff */
[----:B------:R-:W-:Y:S01]  /*1530*/  IMAD.MOV.U32 R0, RZ, RZ, 0x3f800000 ;  /* 0x3f800000ff007424 */ /* 0x000fe200078e00ff */
[----:B------:R-:W1:Y:S02]  /*1540*/  LDS.64 R4, [UR4] ;  /* 0x00000004ff047984 */ /* 0x000e640008000a00 */
[----:B-1----:R-:W-:-:S13]  /*1550*/  FSETP.GE.AND P0, PT, R4, RZ, PT ;  /* 0x000000ff0400720b */ /* 0x002fda0003f06000 */
[----:B------:R-:W-:Y:S05]  /*1560*/  @P0 BRA `(.L_x_13) ;  /* 0x00000000004c0947 */ /* 0x000fea0003800000 */
[----:B------:R-:W-:Y:S01]  /*1570*/  FSETP.GT.AND P0, PT, R5, RZ, PT ;  /* 0x000000ff0500720b */ /* 0x000fe20003f04000 */
[----:B------:R-:W-:Y:S01]  /*1580*/  IMAD.MOV.U32 R0, RZ, RZ, RZ ;  /* 0x000000ffff007224 */ /* 0x000fe200078e00ff */
[----:B------:R-:W-:Y:S02]  /*1590*/  MOV R11, RZ ;  /* 0x000000ff000b7202 */ /* 0x000fe40000000f00 */
[----:B------:R-:W-:-:S13]  /*15a0*/  FSETP.GEU.OR P0, PT, R4, RZ, !P0 ;  /* 0x000000ff0400720b */ /* 0x000fda000470e400 */
[----:B------:R-:W-:Y:S05]  /*15b0*/  @P0 BRA `(.L_x_13) ;  /* 0x0000000000380947 */ /* 0x000fea0003800000 */
[----:B------:R-:W-:-:S04]  /*15c0*/  FADD R0, -R4, R5 ;  /* 0x0000000504007221 */ /* 0x000fc80000000100 */
[----:B0-----:R-:W-:-:S04]  /*15d0*/  FADD R3, R0, 9.9999999600419720025e-13 ;  /* 0x2b8cbccc00037421 */ /* 0x001fc80000000000 */
[----:B------:R-:W0:Y:S08]  /*15e0*/  MUFU.RCP R0, R3 ;  /* 0x0000000300007308 */ /* 0x000e300000001000 */
[----:B------:R-:W1:Y:S01]  /*15f0*/  FCHK P0, R5, R3 ;  /* 0x0000000305007302 */ /* 0x000e620000000000 */
[----:B0-----:R-:W-:-:S04]  /*1600*/  FFMA R7, -R3, R0, 1 ;  /* 0x3f80000003077423 */ /* 0x001fc80000000100 */
[----:B------:R-:W-:-:S04]  /*1610*/  FFMA R0, R0, R7, R0 ;  /* 0x0000000700007223 */ /* 0x000fc80000000000 */
[----:B------:R-:W-:-:S04]  /*1620*/  FFMA R7, R5, R0, RZ ;  /* 0x0000000005077223 */ /* 0x000fc800000000ff */
[----:B------:R-:W-:-:S04]  /*1630*/  FFMA R2, -R3, R7, R5 ;  /* 0x0000000703027223 */ /* 0x000fc80000000105 */
[----:B------:R-:W-:Y:S01]  /*1640*/  FFMA R0, R0, R2, R7 ;  /* 0x0000000200007223 */ /* 0x000fe20000000007 */
[----:B-1----:R-:W-:Y:S06]  /*1650*/  @!P0 BRA `(.L_x_14) ;  /* 0x0000000000088947 */ /* 0x002fec0003800000 */
[----:B------:R-:W-:-:S07]  /*1660*/  MOV R2, 0x1680 ;  /* 0x0000168000027802 */ /* 0x000fce0000000f00 */
[----:B-----5:R-:W-:Y:S05]  /*1670*/  CALL.REL.NOINC `($__internal_1_$__cuda_sm3x_div_rn_noftz_f32_slowpath) ;  /* 0x0000000c006c7944 */ /* 0x020fea0003c00000 */
.L_x_14:
[----:B------:R-:W-:Y:S01]  /*1680*/  FSET.BF.GT.AND R11, R5, -R4, PT ;  /* 0x80000004050b720a */ /* 0x000fe20003804000 */
[----:B------:R-:W-:-:S07]  /*1690*/  IMAD.MOV.U32 R6, RZ, RZ, R4 ;  /* 0x000000ffff067224 */ /* 0x000fce00078e0004 */
.L_x_13:
[----:B------:R-:W1:Y:S01]  /*16a0*/  LDC.64 R4, c[0x0][0x3a0] ;  /* 0x0000e800ff047b82 */ /* 0x000e620000000a00 */
[----:B-----5:R-:W-:Y:S01]  /*16b0*/  @!P2 FADD R19, R19, -R6 ;  /* 0x800000061313a221 */ /* 0x020fe20000000000 */
[----:B------:R-:W-:-:S03]  /*16c0*/  @!P2 FMUL R7, R20, R11 ;  /* 0x0000000b1407a220 */ /* 0x000fc60000400000 */
[----:B------:R-:W-:-:S03]  /*16d0*/  @!P2 FMUL R19, R19, R0 ;  /* 0x000000001313a220 */ /* 0x000fc60000400000 */
[----:B0-----:R-:W0:Y:S08]  /*16e0*/  LDC.64 R2, c[0x0][0x3a8] ;  /* 0x0000ea00ff027b82 */ /* 0x001e300000000a00 */
[----:B------:R-:W2:Y:S01]  /*16f0*/  LDC R10, c[0x0][0x3c4] ;  /* 0x0000f100ff0a7b82 */ /* 0x000ea20000000800 */
[----:B-1----:R-:W-:-:S05]  /*1700*/  @!P2 IMAD.WIDE R4, R21, 0x4, R4 ;  /* 0x000000041504a825 */ /* 0x002fca00078e0204 */
[----:B------:R1:W-:Y:S01]  /*1710*/  @!P2 STG.E desc[UR10][R4.64], R7 ;  /* 0x000000070400a986 */ /* 0x0003e2000c10190a */
[----:B0-----:R-:W-:-:S05]  /*1720*/  @!P2 IMAD.WIDE R2, R21, 0x4, R2 ;  /* 0x000000041502a825 */ /* 0x001fca00078e0202 */
[----:B------:R1:W-:Y:S01]  /*1730*/  @!P2 STG.E desc[UR10][R2.64], R19 ;  /* 0x000000130200a986 */ /* 0x0003e2000c10190a */
[----:B--2---:R-:W-:-:S13]  /*1740*/  ISETP.GE.AND P0, PT, R10, 0x20, PT ;  /* 0x000000200a00780c */ /* 0x004fda0003f06270 */
[----:B-1----:R-:W-:Y:S05]  /*1750*/  @!P0 BRA `(.L_x_15) ;  /* 0x0000000800708947 */ /* 0x002fea0003800000 */
[----:B------:R-:W-:Y:S01]  /*1760*/  UISETP.GE.U32.AND UP0, UPT, UR13, 0x7, UPT ;  /* 0x000000070d00788c */ /* 0x000fe2000bf06070 */
[----:B------:R-:W-:Y:S01]  /*1770*/  IADD3 R18, PT, PT, R18, R17, RZ ;  /* 0x0000001112127210 */ /* 0x000fe20007ffe0ff */
[----:B------:R-:W-:-:S07]  /*1780*/  IMAD.MOV.U32 R6, RZ, RZ, RZ ;  /* 0x000000ffff067224 */ /* 0x000fce00078e00ff */
[----:B------:R-:W-:Y:S05]  /*1790*/  BRA.U !UP0, `(.L_x_16) ;  /* 0x0000000508007547 */ /* 0x000fea000b800000 */
[----:B------:R-:W0:Y:S01]  /*17a0*/  S2UR UR8, SR_CgaCtaId ;  /* 0x00000000000879c3 */ /* 0x000e220000008800 */
[----:B------:R-:W-:Y:S01]  /*17b0*/  IMAD.MOV.U32 R12, RZ, RZ, RZ ;  /* 0x000000ffff0c7224 */ /* 0x000fe200078e00ff */
[----:B------:R-:W-:-:S06]  /*17c0*/  UMOV UR4, 0x400 ;  /* 0x0000040000047882 */ /* 0x000fcc0000000000 */
[----:B------:R-:W1:Y:S08]  /*17d0*/  LDC.64 R2, c[0x0][0x3b0] ;  /* 0x0000ec00ff027b82 */ /* 0x000e700000000a00 */
[----:B------:R-:W2:Y:S01]  /*17e0*/  LDC.64 R4, c[0x0][0x3b8] ;  /* 0x0000ee00ff047b82 */ /* 0x000ea20000000a00 */
[----:B0-----:R-:W-:-:S12]  /*17f0*/  ULEA UR4, UR8, UR4, 0x18 ;  /* 0x0000000408047291 */ /* 0x001fd8000f8ec0ff */
.L_x_17:
[C---:B0-----:R-:W-:Y:S01]  /*1800*/  LEA R23, R12.reuse, R17, 0x5 ;  /* 0x000000110c177211 */ /* 0x041fe200078e28ff */
[C---:B------:R-:W-:Y:S01]  /*1810*/  IMAD R7, R12.reuse, 0x20, R18 ;  /* 0x000000200c077824 */ /* 0x040fe200078e0212 */
[----:B------:R-:W-:Y:S02]  /*1820*/  IADD3 R12, PT, PT, R12, 0x8, RZ ;  /* 0x000000080c0c7810 */ /* 0x000fe40007ffe0ff */
[----:B------:R-:W-:Y:S01]  /*1830*/  LEA R23, R23, UR4, 0x2 ;  /* 0x0000000417177c11 */ /* 0x000fe2000f8e10ff */
[----:B-1----:R-:W-:Y:S01]  /*1840*/  IMAD.WIDE R8, R7, 0x4, R2 ;  /* 0x0000000407087825 */ /* 0x002fe200078e0202 */
[----:B------:R-:W-:-:S03]  /*1850*/  ISETP.NE.AND P0, PT, R12, UR5, PT ;  /* 0x000000050c007c0c */ /* 0x000fc6000bf05270 */
[----:B------:R-:W-:Y:S01]  /*1860*/  IMAD R13, R10, 0x4, R23 ;  /* 0x000000040a0d7824 */ /* 0x000fe200078e0217 */
[----:B------:R-:W0:Y:S04]  /*1870*/  LDS R6, [R23] ;  /* 0x0000000017067984 */ /* 0x000e280000000800 */
[----:B------:R-:W1:Y:S04]  /*1880*/  LDS R21, [R13] ;  /* 0x000000000d157984 */ /* 0x000e680000000800 */
[----:B------:R-:W3:Y:S04]  /*1890*/  LDS R24, [R23+0x80] ;  /* 0x0000800017187984 */ /* 0x000ee80000000800 */
[----:B------:R-:W4:Y:S04]  /*18a0*/  LDS R19, [R13+0x80] ;  /* 0x000080000d137984 */ /* 0x000f280000000800 */
[----:B------:R-:W5:Y:S04]  /*18b0*/  LDS R20, [R23+0x100] ;  /* 0x0001000017147984 */ /* 0x000f680000000800 */
[----:B------:R-:W5:Y:S04]  /*18c0*/  LDS R25, [R13+0x100] ;  /* 0x000100000d197984 */ /* 0x000f680000000800 */
[----:B------:R-:W5:Y:S01]  /*18d0*/  LDS R22, [R23+0x180] ;  /* 0x0001800017167984 */ /* 0x000f620000000800 */
[----:B0-----:R-:W-:Y:S01]  /*18e0*/  FMUL R27, R6, R11 ;  /* 0x0000000b061b7220 */ /* 0x001fe20000400000 */
[----:B--2---:R-:W-:-:S04]  /*18f0*/  IMAD.WIDE R6, R7, 0x4, R4 ;  /* 0x0000000407067825 */ /* 0x004fc800078e0204 */
[----:B-1----:R-:W-:Y:S01]  /*1900*/  FMUL R29, R21, R0 ;  /* 0x00000000151d7220 */ /* 0x002fe20000400000 */
[----:B------:R0:W-:Y:S01]  /*1910*/  STG.E desc[UR10][R8.64], R27 ;  /* 0x0000001b08007986 */ /* 0x0001e2000c10190a */
[----:B---3--:R-:W-:-:S03]  /*1920*/  FMUL R24, R24, R11 ;  /* 0x0000000b18187220 */ /* 0x008fc60000400000 */
[----:B------:R-:W-:Y:S01]  /*1930*/  STG.E desc[UR10][R6.64], R29 ;  /* 0x0000001d06007986 */ /* 0x000fe2000c10190a */
[----:B----4-:R-:W-:-:S03]  /*1940*/  FMUL R26, R19, R0 ;  /* 0x00000000131a7220 */ /* 0x010fc60000400000 */
[----:B------:R-:W-:Y:S01]  /*1950*/  STG.E desc[UR10][R8.64+0x80], R24 ;  /* 0x0000801808007986 */ /* 0x000fe2000c10190a */
[----:B-----5:R-:W-:-:S03]  /*1960*/  FMUL R28, R20, R11 ;  /* 0x0000000b141c7220 */ /* 0x020fc60000400000 */
[----:B------:R-:W1:Y:S01]  /*1970*/  LDS R21, [R13+0x180] ;  /* 0x000180000d157984 */ /* 0x000e620000000800 */
[----:B------:R-:W-:-:S03]  /*1980*/  FMUL R25, R25, R0 ;  /* 0x0000000019197220 */ /* 0x000fc60000400000 */
[----:B------:R-:W-:Y:S01]  /*1990*/  STG.E desc[UR10][R6.64+0x80], R26 ;  /* 0x0000801a06007986 */ /* 0x000fe2000c10190a */
[----:B0-----:R-:W-:-:S03]  /*19a0*/  FMUL R27, R22, R11 ;  /* 0x0000000b161b7220 */ /* 0x001fc60000400000 */
[----:B------:R-:W0:Y:S04]  /*19b0*/  LDS R20, [R23+0x200] ;  /* 0x0002000017147984 */ /* 0x000e280000000800 */
[----:B------:R-:W-:Y:S04]  /*19c0*/  STG.E desc[UR10][R8.64+0x100], R28 ;  /* 0x0001001c08007986 */ /* 0x000fe8000c10190a */
[----:B------:R-:W2:Y:S04]  /*19d0*/  LDS R19, [R13+0x200] ;  /* 0x000200000d137984 */ /* 0x000ea80000000800 */
[----:B------:R-:W3:Y:S04]  /*19e0*/  LDS R22, [R23+0x280] ;  /* 0x0002800017167984 */ /* 0x000ee80000000800 */
[----:B------:R-:W-:Y:S04]  /*19f0*/  STG.E desc[UR10][R6.64+0x100], R25 ;  /* 0x0001001906007986 */ /* 0x000fe8000c10190a */
[----:B------:R-:W4:Y:S04]  /*1a00*/  LDS R25, [R13+0x280] ;  /* 0x000280000d197984 */ /* 0x000f280000000800 */
[----:B------:R-:W-:Y:S04]  /*1a10*/  STG.E desc[UR10][R8.64+0x180], R27 ;  /* 0x0001801b08007986 */ /* 0x000fe8000c10190a */
[----:B------:R-:W5:Y:S04]  /*1a20*/  LDS R24, [R23+0x300] ;  /* 0x0003000017187984 */ /* 0x000f680000000800 */
[----:B------:R-:W5:Y:S01]  /*1a30*/  LDS R27, [R13+0x300] ;  /* 0x000300000d1b7984 */ /* 0x000f620000000800 */
[----:B-1----:R-:W-:-:S03]  /*1a40*/  FMUL R21, R21, R0 ;  /* 0x0000000015157220 */ /* 0x002fc60000400000 */
[----:B------:R5:W1:Y:S04]  /*1a50*/  LDS R26, [R23+0x380] ;  /* 0x00038000171a7984 */ /* 0x000a680000000800 */
[----:B------:R1:W1:Y:S01]  /*1a60*/  LDS R29, [R13+0x380] ;  /* 0x000380000d1d7984 */ /* 0x0002620000000800 */
[----:B0-----:R-:W-:-:S03]  /*1a70*/  FMUL R20, R20, R11 ;  /* 0x0000000b14147220 */ /* 0x001fc60000400000 */
[----:B------:R0:W-:Y:S01]  /*1a80*/  STG.E desc[UR10][R6.64+0x180], R21 ;  /* 0x0001801506007986 */ /* 0x0001e2000c10190a */
[----:B--2---:R-:W-:-:S03]  /*1a90*/  FMUL R19, R19, R0 ;  /* 0x0000000013137220 */ /* 0x004fc60000400000 */
[----:B------:R0:W-:Y:S01]  /*1aa0*/  STG.E desc[UR10][R8.64+0x200], R20 ;  /* 0x0002001408007986 */ /* 0x0001e2000c10190a */
[----:B---3--:R-:W-:-:S03]  /*1ab0*/  FMUL R22, R22, R11 ;  /* 0x0000000b16167220 */ /* 0x008fc60000400000 */
[----:B------:R0:W-:Y:S04]  /*1ac0*/  STG.E desc[UR10][R6.64+0x200], R19 ;  /* 0x0002001306007986 */ /* 0x0001e8000c10190a */
[----:B------:R0:W-:Y:S01]  /*1ad0*/  STG.E desc[UR10][R8.64+0x280], R22 ;  /* 0x0002801608007986 */ /* 0x0001e2000c10190a */
[----:B----4-:R-:W-:-:S05]  /*1ae0*/  FMUL R25, R25, R0 ;  /* 0x0000000019197220 */ /* 0x010fca0000400000 */
[----:B------:R0:W-:Y:S01]  /*1af0*/  STG.E desc[UR10][R6.64+0x280], R25 ;  /* 0x0002801906007986 */ /* 0x0001e2000c10190a */
[----:B-----5:R-:W-:Y:S01]  /*1b00*/  FMUL R23, R24, R11 ;  /* 0x0000000b18177220 */ /* 0x020fe20000400000 */
[----:B------:R-:W-:-:S04]  /*1b10*/  FMUL R27, R27, R0 ;  /* 0x000000001b1b7220 */ /* 0x000fc80000400000 */
[----:B------:R0:W-:Y:S01]  /*1b20*/  STG.E desc[UR10][R8.64+0x300], R23 ;  /* 0x0003001708007986 */ /* 0x0001e2000c10190a */
[----:B-1----:R-:W-:-:S03]  /*1b30*/  FMUL R13, R26, R11 ;  /* 0x0000000b1a0d7220 */ /* 0x002fc60000400000 */
[----:B------:R0:W-:Y:S01]  /*1b40*/  STG.E desc[UR10][R6.64+0x300], R27 ;  /* 0x0003001b06007986 */ /* 0x0001e2000c10190a */
[----:B------:R-:W-:-:S03]  /*1b50*/  FMUL R29, R29, R0 ;  /* 0x000000001d1d7220 */ /* 0x000fc60000400000 */
[----:B------:R0:W-:Y:S04]  /*1b60*/  STG.E desc[UR10][R8.64+0x380], R13 ;  /* 0x0003800d08007986 */ /* 0x0001e8000c10190a */
[----:B------:R0:W-:Y:S01]  /*1b70*/  STG.E desc[UR10][R6.64+0x380], R29 ;  /* 0x0003801d06007986 */ /* 0x0001e2000c10190a */
[----:B------:R-:W-:Y:S05]  /*1b80*/  @P0 BRA `(.L_x_17) ;  /* 0xfffffffc001c0947 */ /* 0x000fea000383ffff */
[----:B0-----:R-:W-:-:S07]  /*1b90*/  IMAD.U32 R6, RZ, RZ, UR5 ;  /* 0x00000005ff067e24 */ /* 0x001fce000f8e00ff */
.L_x_16:
[----:B------:R-:W-:-:S09]  /*1ba0*/  UISETP.NE.AND UP0, UPT, UR14, URZ, UPT ;  /* 0x000000ff0e00728c */ /* 0x000fd2000bf05270 */
[----:B------:R-:W-:Y:S05]  /*1bb0*/  BRA.U !UP0, `(.L_x_15) ;  /* 0x0000000508587547 */ /* 0x000fea000b800000 */
[----:B------:R-:W-:Y:S02]  /*1bc0*/  UIADD3 UR4, UPT, UPT, UR14, -0x1, URZ ;  /* 0xffffffff0e047890 */ /* 0x000fe4000fffe0ff */
[----:B------:R-:W-:Y:S02]  /*1bd0*/  UISETP.NE.AND UP1, UPT, UR15, URZ, UPT ;  /* 0x000000ff0f00728c */ /* 0x000fe4000bf25270 */
[----:B------:R-:W-:-:S09]  /*1be0*/  UISETP.GE.U32.AND UP0, UPT, UR4, 0x3, UPT ;  /* 0x000000030400788c */ /* 0x000fd2000bf06070 */
[----:B------:R-:W-:Y:S05]  /*1bf0*/  BRA.U !UP0, `(.L_x_18) ;  /* 0x0000000108907547 */ /* 0x000fea000b800000 */
[----:B------:R-:W0:Y:S01]  /*1c00*/  S2UR UR8, SR_CgaCtaId ;  /* 0x00000000000879c3 */ /* 0x000e220000008800 */
[----:B------:R-:W-:Y:S01]  /*1c10*/  UMOV UR4, 0x400 ;  /* 0x0000040000047882 */ /* 0x000fe20000000000 */
[C---:B------:R-:W-:Y:S02]  /*1c20*/  IMAD R2, R6.reuse, 0x20, R17 ;  /* 0x0000002006027824 */ /* 0x040fe400078e0211 */
[C---:B------:R-:W-:Y:S02]  /*1c30*/  IMAD R19, R6.reuse, 0x20, R18 ;  /* 0x0000002006137824 */ /* 0x040fe400078e0212 */
[----:B------:R-:W-:Y:S02]  /*1c40*/  VIADD R6, R6, 0x4 ;  /* 0x0000000406067836 */ /* 0x000fe40000000000 */
[----:B------:R-:W1:Y:S01]  /*1c50*/  LDC.64 R4, c[0x0][0x3b0] ;  /* 0x0000ec00ff047b82 */ /* 0x000e620000000a00 */
[----:B0-----:R-:W-:-:S06]  /*1c60*/  ULEA UR4, UR8, UR4, 0x18 ;  /* 0x0000000408047291 */ /* 0x001fcc000f8ec0ff */
[----:B------:R-:W-:Y:S02]  /*1c70*/  LEA R21, R2, UR4, 0x2 ;  /* 0x0000000402157c11 */ /* 0x000fe4000f8e10ff */
[----:B------:R-:W0:Y:S01]  /*1c80*/  LDC.64 R2, c[0x0][0x3b8] ;  /* 0x0000ee00ff027b82 */ /* 0x000e220000000a00 */
[C---:B-1----:R-:W-:Y:S01]  /*1c90*/  IMAD.WIDE R4, R19.reuse, 0x4, R4 ;  /* 0x0000000413047825 */ /* 0x042fe200078e0204 */
[----:B------:R-:W-:Y:S01]  /*1ca0*/  LEA R23, R10, R21, 0x2 ;  /* 0x000000150a177211 */ /* 0x000fe200078e10ff */
[----:B------:R-:W1:Y:S04]  /*1cb0*/  LDS R22, [R21] ;  /* 0x0000000015167984 */ /* 0x000e680000000800 */
[----:B------:R-:W2:Y:S04]  /*1cc0*/  LDS R25, [R23] ;  /* 0x0000000017197984 */ /* 0x000ea80000000800 */
[----:B------:R-:W3:Y:S04]  /*1cd0*/  LDS R12, [R21+0x80] ;  /* 0x00008000150c7984 */ /* 0x000ee80000000800 */
[----:B------:R-:W4:Y:S04]  /*1ce0*/  LDS R9, [R23+0x80] ;  /* 0x0000800017097984 */ /* 0x000f280000000800 */
[----:B------:R-:W5:Y:S04]  /*1cf0*/  LDS R8, [R21+0x100] ;  /* 0x0001000015087984 */ /* 0x000f680000000800 */
[----:B------:R-:W5:Y:S01]  /*1d00*/  LDS R7, [R23+0x100] ;  /* 0x0001000017077984 */ /* 0x000f620000000800 */
[----:B0-----:R-:W-:-:S03]  /*1d10*/  IMAD.WIDE R2, R19, 0x4, R2 ;  /* 0x0000000413027825 */ /* 0x001fc600078e0202 */
[----:B------:R5:W0:Y:S04]  /*1d20*/  LDS R20, [R21+0x180] ;  /* 0x0001800015147984 */ /* 0x000a280000000800 */
[----:B------:R0:W0:Y:S01]  /*1d30*/  LDS R13, [R23+0x180] ;  /* 0x00018000170d7984 */ /* 0x0000220000000800 */
[----:B-1----:R-:W-:Y:S01]  /*1d40*/  FMUL R19, R22, R11 ;  /* 0x0000000b16137220 */ /* 0x002fe20000400000 */
[----:B--2---:R-:W-:-:S04]  /*1d50*/  FMUL R25, R25, R0 ;  /* 0x0000000019197220 */ /* 0x004fc80000400000 */
[----:B------:R1:W-:Y:S01]  /*1d60*/  STG.E desc[UR10][R4.64], R19 ;  /* 0x0000001304007986 */ /* 0x0003e2000c10190a */
[----:B---3--:R-:W-:-:S03]  /*1d70*/  FMUL R27, R12, R11 ;  /* 0x0000000b0c1b7220 */ /* 0x008fc60000400000 */
[----:B------:R1:W-:Y:S01]  /*1d80*/  STG.E desc[UR10][R2.64], R25 ;  /* 0x0000001902007986 */ /* 0x0003e2000c10190a */
[----:B----4-:R-:W-:-:S03]  /*1d90*/  FMUL R9, R9, R0 ;  /* 0x0000000009097220 */ /* 0x010fc60000400000 */
[----:B------:R1:W-:Y:S01]  /*1da0*/  STG.E desc[UR10][R4.64+0x80], R27 ;  /* 0x0000801b04007986 */ /* 0x0003e2000c10190a */
[----:B-----5:R-:W-:-:S03]  /*1db0*/  FMUL R21, R8, R11 ;  /* 0x0000000b08157220 */ /* 0x020fc60000400000 */
[----:B------:R1:W-:Y:S01]  /*1dc0*/  STG.E desc[UR10][R2.64+0x80], R9 ;  /* 0x0000800902007986 */ /* 0x0003e2000c10190a */
[----:B------:R-:W-:-:S03]  /*1dd0*/  FMUL R7, R7, R0 ;  /* 0x0000000007077220 */ /* 0x000fc60000400000 */
[----:B------:R1:W-:Y:S01]  /*1de0*/  STG.E desc[UR10][R4.64+0x100], R21 ;  /* 0x0001001504007986 */ /* 0x0003e2000c10190a */
[----:B0-----:R-:W-:-:S03]  /*1df0*/  FMUL R23, R20, R11 ;  /* 0x0000000b14177220 */ /* 0x001fc60000400000 */
[----:B------:R1:W-:Y:S01]  /*1e00*/  STG.E desc[UR10][R2.64+0x100], R7 ;  /* 0x0001000702007986 */ /* 0x0003e2000c10190a */
[----:B------:R-:W-:-:S03]  /*1e10*/  FMUL R13, R13, R0 ;  /* 0x000000000d0d7220 */ /* 0x000fc60000400000 */
[----:B------:R1:W-:Y:S04]  /*1e20*/  STG.E desc[UR10][R4.64+0x180], R23 ;  /* 0x0001801704007986 */ /* 0x0003e8000c10190a */
[----:B------:R1:W-:Y:S02]  /*1e30*/  STG.E desc[UR10][R2.64+0x180], R13 ;  /* 0x0001800d02007986 */ /* 0x0003e4000c10190a */
.L_x_18:
[----:B------:R-:W-:Y:S05]  /*1e40*/  BRA.U !UP1, `(.L_x_15) ;  /* 0x0000000109b47547 */ /* 0x000fea000b800000 */
[----:B------:R-:W-:Y:S02]  /*1e50*/  UISETP.NE.AND UP0, UPT, UR15, 0x1, UPT ;  /* 0x000000010f00788c */ /* 0x000fe4000bf05270 */
[----:B------:R-:W-:-:S07]  /*1e60*/  UISETP.NE.AND UP1, UPT, UR6, URZ, UPT ;  /* 0x000000ff0600728c */ /* 0x000fce000bf25270 */
[----:B------:R-:W-:Y:S05]  /*1e70*/  BRA.U !UP0, `(.L_x_19) ;  /* 0x0000000108607547 */ /* 0x000fea000b800000 */
[----:B------:R-:W0:Y:S01]  /*1e80*/  S2UR UR8, SR_CgaCtaId ;  /* 0x00000000000879c3 */ /* 0x000e220000008800 */
[----:B------:R-:W-:Y:S01]  /*1e90*/  UMOV UR4, 0x400 ;  /* 0x0000040000047882 */ /* 0x000fe20000000000 */
[C---:B-1----:R-:W-:Y:S01]  /*1ea0*/  LEA R2, R6.reuse, R17, 0x5 ;  /* 0x0000001106027211 */ /* 0x042fe200078e28ff */
[C---:B------:R-:W-:Y:S01]  /*1eb0*/  IMAD R7, R6.reuse, 0x20, R18 ;  /* 0x0000002006077824 */ /* 0x040fe200078e0212 */
[----:B------:R-:W-:-:S04]  /*1ec0*/  IADD3 R6, PT, PT, R6, 0x2, RZ ;  /* 0x0000000206067810 */ /* 0x000fc80007ffe0ff */
[----:B------:R-:W1:Y:S01]  /*1ed0*/  LDC.64 R4, c[0x0][0x3b8] ;  /* 0x0000ee00ff047b82 */ /* 0x000e620000000a00 */
[----:B0-----:R-:W-:-:S06]  /*1ee0*/  ULEA UR4, UR8, UR4, 0x18 ;  /* 0x0000000408047291 */ /* 0x001fcc000f8ec0ff */
[----:B------:R-:W-:Y:S02]  /*1ef0*/  LEA R9, R2, UR4, 0x2 ;  /* 0x0000000402097c11 */ /* 0x000fe4000f8e10ff */
[----:B------:R-:W0:Y:S01]  /*1f00*/  LDC.64 R2, c[0x0][0x3b0] ;  /* 0x0000ec00ff027b82 */ /* 0x000e220000000a00 */
[C---:B-1----:R-:W-:Y:S02]  /*1f10*/  IMAD.WIDE R4, R7.reuse, 0x4, R4 ;  /* 0x0000000407047825 */ /* 0x042fe400078e0204 */
[----:B------:R-:W1:Y:S02]  /*1f20*/  LDS R8, [R9] ;  /* 0x0000000009087984 */ /* 0x000e640000000800 */
[----:B------:R-:W-:Y:S02]  /*1f30*/  IMAD R12, R10, 0x4, R9 ;  /* 0x000000040a0c7824 */ /* 0x000fe400078e0209 */
[----:B------:R-:W2:Y:S04]  /*1f40*/  LDS R20, [R9+0x80] ;  /* 0x0000800009147984 */ /* 0x000ea80000000800 */
[----:B------:R-:W3:Y:S04]  /*1f50*/  LDS R13, [R12] ;  /* 0x000000000c0d7984 */ /* 0x000ee80000000800 */
[----:B------:R-:W4:Y:S01]  /*1f60*/  LDS R21, [R12+0x80] ;  /* 0x000080000c157984 */ /* 0x000f220000000800 */
[----:B0-----:R-:W-:-:S04]  /*1f70*/  IMAD.WIDE R2, R7, 0x4, R2 ;  /* 0x0000000407027825 */ /* 0x001fc800078e0202 */
[-C--:B-1----:R-:W-:Y:S01]  /*1f80*/  FMUL R7, R8, R11.reuse ;  /* 0x0000000b08077220 */ /* 0x082fe20000400000 */
[----:B--2---:R-:W-:-:S04]  /*1f90*/  FMUL R19, R20, R11 ;  /* 0x0000000b14137220 */ /* 0x004fc80000400000 */
[----:B------:R0:W-:Y:S01]  /*1fa0*/  STG.E desc[UR10][R2.64], R7 ;  /* 0x0000000702007986 */ /* 0x0001e2000c10190a */
[-C--:B---3--:R-:W-:Y:S01]  /*1fb0*/  FMUL R13, R13, R0.reuse ;  /* 0x000000000d0d7220 */ /* 0x088fe20000400000 */
[----:B----4-:R-:W-:-:S04]  /*1fc0*/  FMUL R21, R21, R0 ;  /* 0x0000000015157220 */ /* 0x010fc80000400000 */
[----:B------:R0:W-:Y:S04]  /*1fd0*/  STG.E desc[UR10][R4.64], R13 ;  /* 0x0000000d04007986 */ /* 0x0001e8000c10190a */
[----:B------:R0:W-:Y:S04]  /*1fe0*/  STG.E desc[UR10][R2.64+0x80], R19 ;  /* 0x0000801302007986 */ /* 0x0001e8000c10190a */
[----:B------:R0:W-:Y:S02]  /*1ff0*/  STG.E desc[UR10][R4.64+0x80], R21 ;  /* 0x0000801504007986 */ /* 0x0001e4000c10190a */
.L_x_19:
[----:B------:R-:W-:Y:S05]  /*2000*/  BRA.U !UP1, `(.L_x_15) ;  /* 0x0000000109447547 */ /* 0x000fea000b800000 */
[----:B------:R-:W2:Y:S01]  /*2010*/  S2UR UR8, SR_CgaCtaId ;  /* 0x00000000000879c3 */ /* 0x000ea20000008800 */
[----:B------:R-:W-:Y:S01]  /*2020*/  UMOV UR4, 0x400 ;  /* 0x0000040000047882 */ /* 0x000fe20000000000 */
[C---:B01----:R-:W-:Y:S02]  /*2030*/  IMAD R2, R6.reuse, 0x20, R17 ;  /* 0x0000002006027824 */ /* 0x043fe400078e0211 */
[----:B------:R-:W-:-:S04]  /*2040*/  IMAD R7, R6, 0x20, R18 ;  /* 0x0000002006077824 */ /* 0x000fc800078e0212 */
[----:B------:R-:W0:Y:S01]  /*2050*/  LDC.64 R4, c[0x0][0x3b0] ;  /* 0x0000ec00ff047b82 */ /* 0x000e220000000a00 */
[----:B--2---:R-:W-:-:S06]  /*2060*/  ULEA UR4, UR8, UR4, 0x18 ;  /* 0x0000000408047291 */ /* 0x004fcc000f8ec0ff */
[----:B------:R-:W-:Y:S02]  /*2070*/  LEA R9, R2, UR4, 0x2 ;  /* 0x0000000402097c11 */ /* 0x000fe4000f8e10ff */
[----:B------:R-:W1:Y:S01]  /*2080*/  LDC.64 R2, c[0x0][0x3b8] ;  /* 0x0000ee00ff027b82 */ /* 0x000e620000000a00 */
[C---:B0-----:R-:W-:Y:S01]  /*2090*/  IMAD.WIDE R4, R7.reuse, 0x4, R4 ;  /* 0x0000000407047825 */ /* 0x041fe200078e0204 */
[----:B------:R-:W-:Y:S01]  /*20a0*/  LEA R10, R10, R9, 0x2 ;  /* 0x000000090a0a7211 */ /* 0x000fe200078e10ff */
[----:B------:R-:W0:Y:S04]  /*20b0*/  LDS R8, [R9] ;  /* 0x0000000009087984 */ /* 0x000e280000000800 */
[----:B------:R-:W2:Y:S01]  /*20c0*/  LDS R13, [R10] ;  /* 0x000000000a0d7984 */ /* 0x000ea20000000800 */
[----:B-1----:R-:W-:-:S04]  /*20d0*/  IMAD.WIDE R2, R7, 0x4, R2 ;  /* 0x0000000407027825 */ /* 0x002fc800078e0202 */
[----:B0-----:R-:W-:Y:S01]  /*20e0*/  FMUL R11, R8, R11 ;  /* 0x0000000b080b7220 */ /* 0x001fe20000400000 */
[----:B--2---:R-:W-:-:S04]  /*20f0*/  FMUL R13, R13, R0 ;  /* 0x000000000d0d7220 */ /* 0x004fc80000400000 */
[----:B------:R2:W-:Y:S04]  /*2100*/  STG.E desc[UR10][R4.64], R11 ;  /* 0x0000000b04007986 */ /* 0x0005e8000c10190a */
[----:B------:R2:W-:Y:S02]  /*2110*/  STG.E desc[UR10][R2.64], R13 ;  /* 0x0000000d02007986 */ /* 0x0005e4000c10190a */
.L_x_15:
[----:B012---:R-:W0:Y:S01]  /*2120*/  LDC R5, c[0x0][0x3c8] ;  /* 0x0000f200ff057b82 */ /* 0x007e220000000800 */
[----:B------:R-:W1:Y:S02]  /*2130*/  LDCU UR4, c[0x0][0x370] ;  /* 0x00006e00ff0477ac */ /* 0x000e640008000800 */
[----:B-1----:R-:W-:Y:S01]  /*2140*/  UIADD3 UR7, UPT, UPT, UR4, UR7, URZ ;  /* 0x0000000704077290 */ /* 0x002fe2000fffe0ff */
[----:B------:R-:W1:Y:S01]  /*2150*/  LDCU UR4, c[0x0][0x3c0] ;  /* 0x00007800ff0477ac */ /* 0x000e620008000800 */
[----:B0-----:R-:W0:Y:S03]  /*2160*/  I2F.U32.RP R0, R5 ;  /* 0x0000000500007306 */ /* 0x001e260000209000 */
[----:B------:R-:W-:Y:S01]  /*2170*/  BAR.SYNC.DEFER_BLOCKING 0x0 ;  /* 0x0000000000007b1d */ /* 0x000fe20000010000 */
[----:B------:R-:W-:-:S05]  /*2180*/  ISETP.NE.U32.AND P2, PT, R5, RZ, PT ;  /* 0x000000ff0500720c */ /* 0x000fca0003f45070 */
[----:B0-----:R-:W0:Y:S02]  /*2190*/  MUFU.RCP R0, R0 ;  /* 0x0000000000007308 */ /* 0x001e240000001000 */
[----:B0-----:R-:W-:-:S06]  /*21a0*/  IADD3 R2, PT, PT, R0, 0xffffffe, RZ ;  /* 0x0ffffffe00027810 */ /* 0x001fcc0007ffe0ff */
[----:B------:R0:W2:Y:S02]  /*21b0*/  F2I.FTZ.U32.TRUNC.NTZ R3, R2 ;  /* 0x0000000200037305 */ /* 0x0000a4000021f000 */
[----:B0-----:R-:W-:Y:S01]  /*21c0*/  MOV R2, RZ ;  /* 0x000000ff00027202 */ /* 0x001fe20000000f00 */
[----:B--2---:R-:W-:-:S04]  /*21d0*/  IMAD.MOV R4, RZ, RZ, -R3 ;  /* 0x000000ffff047224 */ /* 0x004fc800078e0a03 */
[----:B------:R-:W-:-:S04]  /*21e0*/  IMAD R7, R4, R5, RZ ;  /* 0x0000000504077224 */ /* 0x000fc800078e02ff */
[----:B------:R-:W-:-:S06]  /*21f0*/  IMAD.HI.U32 R7, R3, R7, R2 ;  /* 0x0000000703077227 */ /* 0x000fcc00078e0002 */
[----:B------:R-:W-:-:S04]  /*2200*/  IMAD.HI.U32 R21, R7, UR7, RZ ;  /* 0x0000000707157c27 */ /* 0x000fc8000f8e00ff */
[----:B------:R-:W-:-:S04]  /*2210*/  IMAD.MOV R0, RZ, RZ, -R21 ;  /* 0x000000ffff007224 */ /* 0x000fc800078e0a15 */
[----:B------:R-:W-:-:S05]  /*2220*/  IMAD R0, R5, R0, UR7 ;  /* 0x0000000705007e24 */ /* 0x000fca000f8e0200 */
[----:B------:R-:W-:-:S13]  /*2230*/  ISETP.GE.U32.AND P0, PT, R0, R5, PT ;  /* 0x000000050000720c */ /* 0x000fda0003f06070 */
[----:B------:R-:W-:Y:S01]  /*2240*/  @P0 IADD3 R0, PT, PT, R0, -R5, RZ ;  /* 0x8000000500000210 */ /* 0x000fe20007ffe0ff */
[----:B------:R-:W-:-:S03]  /*2250*/  @P0 VIADD R21, R21, 0x1 ;  /* 0x0000000115150836 */ /* 0x000fc60000000000 */
[----:B------:R-:W-:-:S13]  /*2260*/  ISETP.GE.U32.AND P1, PT, R0, R5, PT ;  /* 0x000000050000720c */ /* 0x000fda0003f26070 */
[----:B------:R-:W-:Y:S02]  /*2270*/  @P1 IADD3 R21, PT, PT, R21, 0x1, RZ ;  /* 0x0000000115151810 */ /* 0x000fe40007ffe0ff */
[----:B------:R-:W-:-:S04]  /*2280*/  @!P2 LOP3.LUT R21, RZ, R5, RZ, 0x33, !PT ;  /* 0x00000005ff15a212 */ /* 0x000fc800078e33ff */
[----:B-1----:R-:W-:-:S13]  /*2290*/  ISETP.GE.U32.AND P0, PT, R21, UR4, PT ;  /* 0x0000000415007c0c */ /* 0x002fda000bf06070 */
[----:B------:R-:W-:Y:S05]  /*22a0*/  @!P0 BRA `(.L_x_20) ;  /* 0xffffffe000048947 */ /* 0x000fea000383ffff */
[----:B------:R-:W-:Y:S05]  /*22b0*/  EXIT ;  /* 0x000000000000794d */ /* 0x000fea0003800000 */
        .weak           $__internal_0_$__cuda_sm20_sqrt_rn_f32_slowpath
        .type           $__internal_0_$__cuda_sm20_sqrt_rn_f32_slowpath,@function
        .size           $__internal_0_$__cuda_sm20_sqrt_rn_f32_slowpath,($__internal_1_$__cuda_sm3x_div_rn_noftz_f32_slowpath - $__internal_0_$__cuda_sm20_sqrt_rn_f32_slowpath)
$__internal_0_$__cuda_sm20_sqrt_rn_f32_slowpath:
[----:B------:R-:W-:-:S13]  /*22c0*/  LOP3.LUT P0, RZ, R0, 0x7fffffff, RZ, 0xc0, !PT ;  /* 0x7fffffff00ff7812 */ /* 0x000fda000780c0ff */
[----:B------:R-:W-:Y:S01]  /*22d0*/  @!P0 IMAD.MOV.U32 R4, RZ, RZ, R0 ;  /* 0x000000ffff048224 */ /* 0x000fe200078e0000 */
[----:B------:R-:W-:Y:S06]  /*22e0*/  @!P0 BRA `(.L_x_21) ;  /* 0x0000000000408947 */ /* 0x000fec0003800000 */
[----:B------:R-:W-:-:S13]  /*22f0*/  FSETP.GEU.FTZ.AND P0, PT, R0, RZ, PT ;  /* 0x000000ff0000720b */ /* 0x000fda0003f1e000 */
[----:B------:R-:W-:Y:S01]  /*2300*/  @!P0 MOV R4, 0x7fffffff ;  /* 0x7fffffff00048802 */ /* 0x000fe20000000f00 */
[----:B------:R-:W-:Y:S06]  /*2310*/  @!P0 BRA `(.L_x_21) ;  /* 0x0000000000348947 */ /* 0x000fec0003800000 */
[----:B------:R-:W-:-:S13]  /*2320*/  FSETP.GTU.FTZ.AND P0, PT, |R0|, +INF , PT ;  /* 0x7f8000000000780b */ /* 0x000fda0003f1c200 */
[----:B------:R-:W-:Y:S01]  /*2330*/  @P0 FADD.FTZ R4, R0, 1 ;  /* 0x3f80000000040421 */ /* 0x000fe20000010000 */
[----:B------:R-:W-:Y:S06]  /*2340*/  @P0 BRA `(.L_x_21) ;  /* 0x0000000000280947 */ /* 0x000fec0003800000 */
[----:B------:R-:W-:-:S13]  /*2350*/  FSETP.NEU.FTZ.AND P0, PT, |R0|, +INF , PT ;  /* 0x7f8000000000780b */ /* 0x000fda0003f1d200 */
[----:B------:R-:W-:-:S04]  /*2360*/  @P0 FFMA R5, R0, 1.84467440737095516160e+19, RZ ;  /* 0x5f80000000050823 */ /* 0x000fc800000000ff */
[----:B------:R-:W0:Y:S02]  /*2370*/  @P0 MUFU.RSQ R4, R5 ;  /* 0x0000000500040308 */ /* 0x000e240000001400 */
[----:B0-----:R-:W-:Y:S01]  /*2380*/  @P0 FMUL.FTZ R6, R5, R4 ;  /* 0x0000000405060220 */ /* 0x001fe20000410000 */
[----:B------:R-:W-:Y:S01]  /*2390*/  @P0 FMUL.FTZ R8, R4, 0.5 ;  /* 0x3f00000004080820 */ /* 0x000fe20000410000 */
[----:B------:R-:W-:Y:S02]  /*23a0*/  @!P0 IMAD.MOV.U32 R4, RZ, RZ, R0 ;  /* 0x000000ffff048224 */ /* 0x000fe400078e0000 */
[----:B------:R-:W-:-:S04]  /*23b0*/  @P0 FADD.FTZ R7, -R6, -RZ ;  /* 0x800000ff06070221 */ /* 0x000fc80000010100 */
[----:B------:R-:W-:-:S04]  /*23c0*/  @P0 FFMA R7, R6, R7, R5 ;  /* 0x0000000706070223 */ /* 0x000fc80000000005 */
[----:B------:R-:W-:-:S04]  /*23d0*/  @P0 FFMA R7, R7, R8, R6 ;  /* 0x0000000807070223 */ /* 0x000fc80000000006 */
[----:B------:R-:W-:-:S07]  /*23e0*/  @P0 FMUL.FTZ R4, R7, 2.3283064365386962891e-10 ;  /* 0x2f80000007040820 */ /* 0x000fce0000410000 */
.L_x_21:
[----:B------:R-:W-:Y:S01]  /*23f0*/  HFMA2 R5, -RZ, RZ, 0, 0 ;  /* 0x00000000ff057431 */ /* 0x000fe200000001ff */
[----:B------:R-:W-:Y:S01]  /*2400*/  MOV R0, R4 ;  /* 0x0000000400007202 */ /* 0x000fe20000000f00 */
[----:B------:R-:W-:-:S04]  /*2410*/  IMAD.MOV.U32 R4, RZ, RZ, R9 ;  /* 0x000000ffff047224 */ /* 0x000fc800078e0009 */
[----:B------:R-:W-:Y:S05]  /*2420*/  RET.REL.NODEC R4 `(_Z17relu_verificationPKfS0_S0_S0_PfS1_S1_S1_iiif) ;  /* 0xffffffd804f47950 */ /* 0x000fea0003c3ffff */
        .weak           $__internal_1_$__cuda_sm3x_div_rn_noftz_f32_slowpath
        .type           $__internal_1_$__cuda_sm3x_div_rn_noftz_f32_slowpath,@function
        .size           $__internal_1_$__cuda_sm3x_div_rn_noftz_f32_slowpath,(.L_x_32 - $__internal_1_$__cuda_sm3x_div_rn_noftz_f32_slowpath)
$__internal_1_$__cuda_sm3x_div_rn_noftz_f32_slowpath:
[----:B------:R-:W-:Y:S01]  /*2430*/  SHF.R.U32.HI R6, RZ, 0x17, R3 ;  /* 0x00000017ff067819 */ /* 0x000fe20000011603 */
[--C-:B------:R-:W-:Y:S01]  /*2440*/  IMAD.MOV.U32 R9, RZ, RZ, R5.reuse ;  /* 0x000000ffff097224 */ /* 0x100fe200078e0005 */
[----:B------:R-:W-:Y:S02]  /*2450*/  SHF.R.U32.HI R0, RZ, 0x17, R5 ;  /* 0x00000017ff007819 */ /* 0x000fe40000011605 */
[----:B------:R-:W-:Y:S02]  /*2460*/  LOP3.LUT R6, R6, 0xff, RZ, 0xc0, !PT ;  /* 0x000000ff06067812 */ /* 0x000fe400078ec0ff */
[----:B------:R-:W-:Y:S02]  /*2470*/  LOP3.LUT R8, R0, 0xff, RZ, 0xc0, !PT ;  /* 0x000000ff00087812 */ /* 0x000fe400078ec0ff */
[----:B------:R-:W-:Y:S01]  /*2480*/  MOV R10, R3 ;  /* 0x00000003000a7202 */ /* 0x000fe20000000f00 */
[----:B------:R-:W-:Y:S01]  /*2490*/  VIADD R0, R6, 0xffffffff ;  /* 0xffffffff06007836 */ /* 0x000fe20000000000 */
[----:B------:R-:W-:-:S04]  /*24a0*/  IADD3 R11, PT, PT, R8, -0x1, RZ ;  /* 0xffffffff080b7810 */ /* 0x000fc80007ffe0ff */
[----:B------:R-:W-:-:S04]  /*24b0*/  ISETP.GT.U32.AND P0, PT, R0, 0xfd, PT ;  /* 0x000000fd0000780c */ /* 0x000fc80003f04070 */
[----:B------:R-:W-:-:S13]  /*24c0*/  ISETP.GT.U32.OR P0, PT, R11, 0xfd, P0 ;  /* 0x000000fd0b00780c */ /* 0x000fda0000704470 */
[----:B------:R-:W-:Y:S01]  /*24d0*/  @!P0 IMAD.MOV.U32 R7, RZ, RZ, RZ ;  /* 0x000000ffff078224 */ /* 0x000fe200078e00ff */
[----:B------:R-:W-:Y:S06]  /*24e0*/  @!P0 BRA `(.L_x_22) ;  /* 0x0000000000648947 */ /* 0x000fec0003800000 */
[----:B------:R-:W-:Y:S02]  /*24f0*/  FSETP.GTU.FTZ.AND P0, PT, |R5|, +INF , PT ;  /* 0x7f8000000500780b */ /* 0x000fe40003f1c200 */
[----:B------:R-:W-:Y:S02]  /*2500*/  FSETP.GTU.FTZ.AND P1, PT, |R3|, +INF , PT ;  /* 0x7f8000000300780b */ /* 0x000fe40003f3c200 */
[----:B------:R-:W-:Y:S02]  /*2510*/  MOV R0, R5 ;  /* 0x0000000500007202 */ /* 0x000fe40000000f00 */
[----:B------:R-:W-:-:S13]  /*2520*/  PLOP3.LUT P0, PT, P0, P1, PT, 0xf8, 0x8f ;  /* 0x00000000008f781c */ /* 0x000fda0000703f70 */
[----:B------:R-:W-:Y:S05]  /*2530*/  @P0 BRA `(.L_x_23) ;  /* 0x0000000400480947 */ /* 0x000fea0003800000 */
[----:B------:R-:W-:-:S13]  /*2540*/  LOP3.LUT P0, RZ, R10, 0x7fffffff, R9, 0xc8, !PT ;  /* 0x7fffffff0aff7812 */ /* 0x000fda000780c809 */
[----:B------:R-:W-:Y:S05]  /*2550*/  @!P0 BRA `(.L_x_24) ;  /* 0x0000000400388947 */ /* 0x000fea0003800000 */
[C---:B------:R-:W-:Y:S02]  /*2560*/  FSETP.NEU.FTZ.AND P3, PT, |R0|.reuse, +INF , PT ;  /* 0x7f8000000000780b */ /* 0x040fe40003f7d200 */
[----:B------:R-:W-:Y:S02]  /*2570*/  FSETP.NEU.FTZ.AND P0, PT, |R3|, +INF , PT ;  /* 0x7f8000000300780b */ /* 0x000fe40003f1d200 */
[----:B------:R-:W-:-:S11]  /*2580*/  FSETP.NEU.FTZ.AND P1, PT, |R0|, +INF , PT ;  /* 0x7f8000000000780b */ /* 0x000fd60003f3d200 */
[----:B------:R-:W-:Y:S05]  /*2590*/  @!P0 BRA !P3, `(.L_x_24) ;  /* 0x0000000400288947 */ /* 0x000fea0005800000 */
[----:B------:R-:W-:-:S04]  /*25a0*/  LOP3.LUT P3, RZ, R9, 0x7fffffff, RZ, 0xc0, !PT ;  /* 0x7fffffff09ff7812 */ /* 0x000fc8000786c0ff */
[----:B------:R-:W-:-:S13]  /*25b0*/  PLOP3.LUT P0, PT, P0, P3, PT, 0x2f, 0xf2 ;  /* 0x0000000000f2781c */ /* 0x000fda0000706577 */
[----:B------:R-:W-:Y:S05]  /*25c0*/  @P0 BRA `(.L_x_25) ;  /* 0x0000000400140947 */ /* 0x000fea0003800000 */
[----:B------:R-:W-:-:S04]  /*25d0*/  LOP3.LUT P0, RZ, R10, 0x7fffffff, RZ, 0xc0, !PT ;  /* 0x7fffffff0aff7812 */ /* 0x000fc8000780c0ff */
[----:B------:R-:W-:-:S13]  /*25e0*/  PLOP3.LUT P0, PT, P1, P0, PT, 0x2f, 0xf2 ;  /* 0x0000000000f2781c */ /* 0x000fda0000f00577 */
[----:B------:R-:W-:Y:S05]  /*25f0*/  @P0 BRA `(.L_x_26) ;  /* 0x0000000000fc0947 */ /* 0x000fea0003800000 */
[----:B------:R-:W-:Y:S01]  /*2600*/  ISETP.GE.AND P0, PT, R11, RZ, PT ;  /* 0x000000ff0b00720c */ /* 0x000fe20003f06270 */
[----:B------:R-:W-:-:S05]  /*2610*/  VIADD R7, R6, 0xffffffff ;  /* 0xffffffff06077836 */ /* 0x000fca0000000000 */
[----:B------:R-:W-:-:S07]  /*2620*/  ISETP.GE.AND P1, PT, R7, RZ, PT ;  /* 0x000000ff0700720c */ /* 0x000fce0003f26270 */
[----:B------:R-:W-:Y:S01]  /*2630*/  @P0 MOV R7, RZ ;  /* 0x000000ff00070202 */ /* 0x000fe20000000f00 */
[----:B------:R-:W-:Y:S02]  /*2640*/  @!P0 IMAD.MOV.U32 R7, RZ, RZ, -0x40 ;  /* 0xffffffc0ff078424 */ /* 0x000fe400078e00ff */
[----:B------:R-:W-:-:S03]  /*2650*/  @!P0 FFMA R9, R0, 1.84467440737095516160e+19, RZ ;  /* 0x5f80000000098823 */ /* 0x000fc600000000ff */
[----:B------:R-:W-:Y:S01]  /*2660*/  @!P1 FFMA R10, R3, 1.84467440737095516160e+19, RZ ;  /* 0x5f800000030a9823 */ /* 0x000fe200000000ff */
[----:B------:R-:W-:-:S07]  /*2670*/  @!P1 IADD3 R7, PT, PT, R7, 0x40, RZ ;  /* 0x0000004007079810 */ /* 0x000fce0007ffe0ff */
.L_x_22:
[----:B------:R-:W-:Y:S02]  /*2680*/  LEA R3, R6, 0xc0800000, 0x17 ;  /* 0xc080000006037811 */ /* 0x000fe400078eb8ff */
[----:B------:R-:W-:-:S03]  /*2690*/  IADD3 R8, PT, PT, R8, -0x7f, RZ ;  /* 0xffffff8108087810 */ /* 0x000fc60007ffe0ff */
[----:B------:R-:W-:Y:S02]  /*26a0*/  IMAD.IADD R10, R10, 0x1, -R3 ;  /* 0x000000010a0a7824 */ /* 0x000fe400078e0a03 */
[C---:B------:R-:W-:Y:S01]  /*26b0*/  IMAD R0, R8.reuse, -0x800000, R9 ;  /* 0xff80000008007824 */ /* 0x040fe200078e0209 */
[----:B------:R-:W-:Y:S01]  /*26c0*/  IADD3 R8, PT, PT, R8, 0x7f, -R6 ;  /* 0x0000007f08087810 */ /* 0x000fe20007ffe806 */
[----:B------:R-:W0:Y:S01]  /*26d0*/  MUFU.RCP R3, R10 ;  /* 0x0000000a00037308 */ /* 0x000e220000001000 */
[----:B------:R-:W-:-:S03]  /*26e0*/  FADD.FTZ R11, -R10, -RZ ;  /* 0x800000ff0a0b7221 */ /* 0x000fc60000010100 */
[----:B------:R-:W-:Y:S02]  /*26f0*/  IMAD.IADD R7, R8, 0x1, R7 ;  /* 0x0000000108077824 */ /* 0x000fe400078e0207 */
[----:B0-----:R-:W-:-:S04]  /*2700*/  FFMA R12, R3, R11, 1 ;  /* 0x3f800000030c7423 */ /* 0x001fc8000000000b */
[----:B------:R-:W-:-:S04]  /*2710*/  FFMA R3, R3, R12, R3 ;  /* 0x0000000c03037223 */ /* 0x000fc80000000003 */
[----:B------:R-:W-:-:S04]  /*2720*/  FFMA R12, R0, R3, RZ ;  /* 0x00000003000c7223 */ /* 0x000fc800000000ff */
[----:B------:R-:W-:-:S04]  /*2730*/  FFMA R9, R11, R12, R0 ;  /* 0x0000000c0b097223 */ /* 0x000fc80000000000 */
[----:B------:R-:W-:-:S04]  /*2740*/  FFMA R12, R3, R9, R12 ;  /* 0x00000009030c7223 */ /* 0x000fc8000000000c */
[----:B------:R-:W-:-:S04]  /*2750*/  FFMA R11, R11, R12, R0 ;  /* 0x0000000c0b0b7223 */ /* 0x000fc80000000000 */
[----:B------:R-:W-:-:S05]  /*2760*/  FFMA R0, R3, R11, R12 ;  /* 0x0000000b03007223 */ /* 0x000fca000000000c */
[----:B------:R-:W-:-:S04]  /*2770*/  SHF.R.U32.HI R6, RZ, 0x17, R0 ;  /* 0x00000017ff067819 */ /* 0x000fc80000011600 */
[----:B------:R-:W-:-:S04]  /*2780*/  LOP3.LUT R6, R6, 0xff, RZ, 0xc0, !PT ;  /* 0x000000ff06067812 */ /* 0x000fc800078ec0ff */
[----:B------:R-:W-:-:S05]  /*2790*/  IADD3 R9, PT, PT, R6, R7, RZ ;  /* 0x0000000706097210 */ /* 0x000fca0007ffe0ff */
[----:B------:R-:W-:-:S05]  /*27a0*/  VIADD R6, R9, 0xffffffff ;  /* 0xffffffff09067836 */ /* 0x000fca0000000000 */
[----:B------:R-:W-:-:S13]  /*27b0*/  ISETP.GE.U32.AND P0, PT, R6, 0xfe, PT ;  /* 0x000000fe0600780c */ /* 0x000fda0003f06070 */
[----:B------:R-:W-:Y:S05]  /*27c0*/  @!P0 BRA `(.L_x_27) ;  /* 0x0000000000808947 */ /* 0x000fea0003800000 */
[----:B------:R-:W-:-:S13]  /*27d0*/  ISETP.GT.AND P0, PT, R9, 0xfe, PT ;  /* 0x000000fe0900780c */ /* 0x000fda0003f04270 */
[----:B------:R-:W-:Y:S05]  /*27e0*/  @P0 BRA `(.L_x_28) ;  /* 0x00000000006c0947 */ /* 0x000fea0003800000 */
[----:B------:R-:W-:-:S13]  /*27f0*/  ISETP.GE.AND P0, PT, R9, 0x1, PT ;  /* 0x000000010900780c */ /* 0x000fda0003f06270 */
[----:B------:R-:W-:Y:S05]  /*2800*/  @P0 BRA `(.L_x_29) ;  /* 0x0000000000980947 */ /* 0x000fea0003800000 */
[----:B------:R-:W-:Y:S02]  /*2810*/  ISETP.GE.AND P0, PT, R9, -0x18, PT ;  /* 0xffffffe80900780c */ /* 0x000fe40003f06270 */
[----:B------:R-:W-:-:S11]  /*2820*/  LOP3.LUT R0, R0, 0x80000000, RZ, 0xc0, !PT ;  /* 0x8000000000007812 */ /* 0x000fd600078ec0ff */
[----:B------:R-:W-:Y:S05]  /*2830*/  @!P0 BRA `(.L_x_29) ;  /* 0x00000000008c8947 */ /* 0x000fea0003800000 */
[-CC-:B------:R-:W-:Y:S01]  /*2840*/  FFMA.RZ R6, R3, R11.reuse, R12.reuse ;  /* 0x0000000b03067223 */ /* 0x180fe2000000c00c */
[C---:B------:R-:W-:Y:S02]  /*2850*/  IADD3 R8, PT, PT, R9.reuse, 0x20, RZ ;  /* 0x0000002009087810 */ /* 0x040fe40007ffe0ff */
[----:B------:R-:W-:Y:S02]  /*2860*/  ISETP.NE.AND P3, PT, R9, RZ, PT ;  /* 0x000000ff0900720c */ /* 0x000fe40003f65270 */
[----:B------:R-:W-:Y:S01]  /*2870*/  LOP3.LUT R7, R6, 0x7fffff, RZ, 0xc0, !PT ;  /* 0x007fffff06077812 */ /* 0x000fe200078ec0ff */
[CCC-:B------:R-:W-:Y:S01]  /*2880*/  FFMA.RP R6, R3.reuse, R11.reuse, R12.reuse ;  /* 0x0000000b03067223 */ /* 0x1c0fe2000000800c */
[----:B------:R-:W-:Y:S01]  /*2890*/  FFMA.RM R3, R3, R11, R12 ;  /* 0x0000000b03037223 */ /* 0x000fe2000000400c */
[----:B------:R-:W-:Y:S01]  /*28a0*/  ISETP.NE.AND P1, PT, R9, RZ, PT ;  /* 0x000000ff0900720c */ /* 0x000fe20003f25270 */
[----:B------:R-:W-:Y:S01]  /*28b0*/  IMAD.MOV R9, RZ, RZ, -R9 ;  /* 0x000000ffff097224 */ /* 0x000fe200078e0a09 */
[----:B------:R-:W-:-:S02]  /*28c0*/  LOP3.LUT R7, R7, 0x800000, RZ, 0xfc, !PT ;  /* 0x0080000007077812 */ /* 0x000fc400078efcff */
[----:B------:R-:W-:Y:S02]  /*28d0*/  FSETP.NEU.FTZ.AND P0, PT, R6, R3, PT ;  /* 0x000000030600720b */ /* 0x000fe40003f1d000 */
[----:B------:R-:W-:Y:S02]  /*28e0*/  SHF.L.U32 R8, R7, R8, RZ ;  /* 0x0000000807087219 */ /* 0x000fe400000006ff */
[----:B------:R-:W-:Y:S02]  /*28f0*/  SEL R6, R9, RZ, P3 ;  /* 0x000000ff09067207 */ /* 0x000fe40001800000 */
[----:B------:R-:W-:Y:S02]  /*2900*/  ISETP.NE.AND P1, PT, R8, RZ, P1 ;  /* 0x000000ff0800720c */ /* 0x000fe40000f25270 */
[----:B------:R-:W-:Y:S02]  /*2910*/  SHF.R.U32.HI R6, RZ, R6, R7 ;  /* 0x00000006ff067219 */ /* 0x000fe40000011607 */
[----:B------:R-:W-:-:S02]  /*2920*/  PLOP3.LUT P0, PT, P0, P1, PT, 0xf8, 0x8f ;  /* 0x00000000008f781c */ /* 0x000fc40000703f70 */
[----:B------:R-:W-:Y:S02]  /*2930*/  SHF.R.U32.HI R8, RZ, 0x1, R6 ;  /* 0x00000001ff087819 */ /* 0x000fe40000011606 */
[----:B------:R-:W-:-:S04]  /*2940*/  SEL R3, RZ, 0x1, !P0 ;  /* 0x00000001ff037807 */ /* 0x000fc80004000000 */
[----:B------:R-:W-:-:S04]  /*2950*/  LOP3.LUT R3, R3, 0x1, R8, 0xf8, !PT ;  /* 0x0000000103037812 */ /* 0x000fc800078ef808 */
[----:B------:R-:W-:-:S04]  /*2960*/  LOP3.LUT R3, R3, R6, RZ, 0xc0, !PT ;  /* 0x0000000603037212 */ /* 0x000fc800078ec0ff */
[----:B------:R-:W-:-:S04]  /*2970*/  IADD3 R3, PT, PT, R8, R3, RZ ;  /* 0x0000000308037210 */ /* 0x000fc80007ffe0ff */
[----:B------:R-:W-:Y:S01]  /*2980*/  LOP3.LUT R0, R3, R0, RZ, 0xfc, !PT ;  /* 0x0000000003007212 */ /* 0x000fe200078efcff */
[----:B------:R-:W-:Y:S06]  /*2990*/  BRA `(.L_x_29) ;  /* 0x0000000000347947 */ /* 0x000fec0003800000 */
.L_x_28:
[----:B------:R-:W-:-:S04]  /*29a0*/  LOP3.LUT R0, R0, 0x80000000, RZ, 0xc0, !PT ;  /* 0x8000000000007812 */ /* 0x000fc800078ec0ff */
[----:B------:R-:W-:Y:S01]  /*29b0*/  LOP3.LUT R0, R0, 0x7f800000, RZ, 0xfc, !PT ;  /* 0x7f80000000007812 */ /* 0x000fe200078efcff */
[----:B------:R-:W-:Y:S06]  /*29c0*/  BRA `(.L_x_29) ;  /* 0x0000000000287947 */ /* 0x000fec0003800000 */
.L_x_27:
[----:B------:R-:W-:Y:S01]  /*29d0*/  IMAD R0, R7, 0x800000, R0 ;  /* 0x0080000007007824 */ /* 0x000fe200078e0200 */
[----:B------:R-:W-:Y:S06]  /*29e0*/  BRA `(.L_x_29) ;  /* 0x0000000000207947 */ /* 0x000fec0003800000 */
.L_x_26:
[----:B------:R-:W-:-:S04]  /*29f0*/  LOP3.LUT R0, R10, 0x80000000, R9, 0x48, !PT ;  /* 0x800000000a007812 */ /* 0x000fc800078e4809 */
[----:B------:R-:W-:Y:S01]  /*2a00*/  LOP3.LUT R0, R0, 0x7f800000, RZ, 0xfc, !PT ;  /* 0x7f80000000007812 */ /* 0x000fe200078efcff */
[----:B------:R-:W-:Y:S06]  /*2a10*/  BRA `(.L_x_29) ;  /* 0x0000000000147947 */ /* 0x000fec0003800000 */
.L_x_25:
[----:B------:R-:W-:Y:S01]  /*2a20*/  LOP3.LUT R0, R10, 0x80000000, R9, 0x48, !PT ;  /* 0x800000000a007812 */ /* 0x000fe200078e4809 */
[----:B------:R-:W-:Y:S06]  /*2a30*/  BRA `(.L_x_29) ;  /* 0x00000000000c7947 */ /* 0x000fec0003800000 */
.L_x_24:
[----:B------:R-:W0:Y:S01]  /*2a40*/  MUFU.RSQ R0, -QNAN ;  /* 0xffc0000000007908 */ /* 0x000e220000001400 */
[----:B------:R-:W-:Y:S05]  /*2a50*/  BRA `(.L_x_29) ;  /* 0x0000000000047947 */ /* 0x000fea0003800000 */
.L_x_23:
[----:B------:R-:W-:-:S07]  /*2a60*/  FADD.FTZ R0, R0, R3 ;  /* 0x0000000300007221 */ /* 0x000fce0000010000 */
.L_x_29:
[----:B------:R-:W-:-:S04]  /*2a70*/  HFMA2 R3, -RZ, RZ, 0, 0 ;  /* 0x00000000ff037431 */ /* 0x000fc800000001ff */
[----:B0-----:R-:W-:Y:S05]  /*2a80*/  RET.REL.NODEC R2 `(_Z17relu_verificationPKfS0_S0_S0_PfS1_S1_S1_iiif) ;  /* 0xffffffd4025c7950 */ /* 0x001fea0003c3ffff */
.L_x_30:
[----:B------:R-:W-:-:S00]  /*2a90*/  BRA `(.L_x_30) ;  /* 0xfffffffc00fc7947 */ /* 0x000fc0000383ffff */
[----:B------:R-:W-:-:S00]  /*2aa0*/  NOP ;  /* 0x0000000000007918 */ /* 0x000fc00000000000 */
        /* <DEDUP_REMOVED lines=13> */
.L_x_32:


//--------------------- .nv.shared._Z17relu_verificationPKfS0_S0_S0_PfS1_S1_S1_iiif --------------------------
	.section	.nv.shared._Z17relu_verificationPKfS0_S0_S0_PfS1_S1_S1_iiif,"aw",@nobits
	.sectionflags	@""
	.align	16
	.zero		1024


//--------------------- .nv.shared.reserved.0     --------------------------
	.section	.nv.shared.reserved.0,"aw",@nobits
	.weak		__nv_reservedSMEM_offset_0_alias
	.size		__nv_reservedSMEM_offset_0_alias, 0, 64
	.other		__nv_reservedSMEM_offset_0_alias,@"STO_CUDA_RESERVED_SHARED STV_DEFAULT"
__nv_reservedSMEM_offset_0_alias:
	.zero		0
	.zero		64


//--------------------- .nv.constant0._Z17relu_verificationPKfS0_S0_S0_PfS1_S1_S1_iiif --------------------------
	.section	.nv.constant0._Z17relu_verificationPKfS0_S0_S0_PfS1_S1_S1_iiif,"a",@progbits
	.sectionflags	@""
	.align	4
.nv.constant0._Z17relu_verificationPKfS0_S0_S0_PfS1_S1_S1_iiif:
	.zero		976


//--------------------- SYMBOLS --------------------------

	.type		.nv.reservedSmem.offset0,@object
	.size		.nv.reservedSmem.offset0,0x4
	.type		.nv.reservedSmem.cap,@object
	.size		.nv.reservedSmem.cap,0x4
